// auto-generated by cutlass_sweep.sparse_gemm — config: {"arch": "sm_90", "cluster_m": 1, "cluster_n": 2, "dtype": "int8", "tile_k": 128, "tile_m": 64, "tile_n": 128}
#include "cutlass/cutlass.h"
#include "cutlass/gemm/collective/collective_builder.hpp"
#include "cutlass/gemm/device/gemm_universal_adapter.h"
#include "cutlass/gemm/kernel/gemm_universal.hpp"
#include "cutlass/epilogue/collective/collective_builder.hpp"

using Elem = int8_t;
using Acc  = int32_t;
using TileShape    = cute::Shape<cute::_64, cute::_128, cute::_128>;
using ClusterShape = cute::Shape<cute::_1, cute::_2, cute::_1>;

using CollectiveEpilogue = typename cutlass::epilogue::collective::CollectiveBuilder<
    cutlass::arch::Sm90, cutlass::arch::OpClassSparseTensorOp,
    TileShape, ClusterShape,
    cutlass::epilogue::collective::EpilogueTileAuto,
    Acc, Acc,
    Acc, cutlass::layout::ColumnMajor, 128 / cutlass::sizeof_bits<Acc>::value,
    Acc, cutlass::layout::ColumnMajor, 128 / cutlass::sizeof_bits<Acc>::value,
    cutlass::epilogue::collective::EpilogueScheduleAuto
  >::CollectiveOp;

using CollectiveMainloop = typename cutlass::gemm::collective::CollectiveBuilder<
    cutlass::arch::Sm90, cutlass::arch::OpClassSparseTensorOp,
    Elem, cutlass::layout::RowMajor, 128 / cutlass::sizeof_bits<Elem>::value,
    Elem, cutlass::layout::ColumnMajor, 128 / cutlass::sizeof_bits<Elem>::value,
    Acc,
    TileShape, ClusterShape,
    cutlass::gemm::collective::StageCountAutoCarveout<static_cast<int>(sizeof(typename CollectiveEpilogue::SharedStorage))>,
    cutlass::gemm::collective::KernelScheduleAuto
  >::CollectiveOp;

using GemmKernel = cutlass::gemm::kernel::GemmUniversal<
    cute::Shape<int,int,int,int>,
    CollectiveMainloop,
    CollectiveEpilogue
>;
using Gemm = cutlass::gemm::device::GemmUniversalAdapter<GemmKernel>;

auto* _anchor = &cutlass::device_kernel<GemmKernel>;


// ===== COMPILED SASS (sm_90a) =====

	.target	sm_90a

	.elftype	@"ET_EXEC"


//--------------------- .note.nv.tkinfo           --------------------------
	.section	.note.nv.tkinfo,"",@"SHT_NOTE"
	.sectionflags	@"SHF_NOTE_NV_TKINFO"
	.tkinfo
        /*0018*/ 	.word	0x00000002
        /*0030*/ 	.string	""
        /*0030*/ 	.string	"ptxas"
        /*0030*/ 	.string	"Cuda compilation tools, release 13.0, V13.0.88"
        /*0030*/ 	.string	"Build cuda_13.0.r13.0/compiler.36424714_0"
        /*0030*/ 	.string	"-arch sm_90a -m 64 "



//--------------------- .note.nv.cuinfo           --------------------------
	.section	.note.nv.cuinfo,"",@"SHT_NOTE"
	.sectionflags	@"SHF_NOTE_NV_CUINFO"
        /*0018*/ 	.short	0x0002
        /*001a*/ 	.short	0x005a
        /*001c*/ 	.short	0x0082
	.zero		2


//--------------------- .nv.info                  --------------------------
	.section	.nv.info,"",@"SHT_CUDA_INFO"
	.align	4


	//----- nvinfo : EIATTR_REGCOUNT
	.align		4
        /*0000*/ 	.byte	0x04, 0x2f
        /*0002*/ 	.short	(.L_12 - .L_11)
	.align		4
.L_11:
        /*0004*/ 	.word	index@(_ZN7cutlass13device_kernelINS_4gemm6kernel13GemmUniversalIN4cute5tupleIJiiiiEEENS1_10collective13CollectiveMmaINS1_40MainloopSm90TmaGmmaWarpSpecializedSparseILi10ENS5_IJNS4_1CILi1EEENSA_ILi2EEESB_EEENS1_32KernelTmaWarpSpecializedPingpongEEENS5_IJNSA_ILi64EEENSA_ILi128EEESH_EEEaNS5_IJNS4_6LayoutINS5_IJiNS5_IJSC_iEEEiEEENS5_IJlNS5_IJSB_SC_EEElEEEEENSJ_INS5_IJNS5_IJSG_iEEENS5_IJSH_iEEEiEEENS5_IJNS5_IJSH_NSA_ILi8192EEEEEENS5_IJSB_lEEElEEEEEEEEaNS5_IJlSB_lEEENS4_8TiledMMAINS4_8MMA_AtomIJNS4_4SM904GMMA6SPARSE28GMMA_64x128x64_S32S8S8_SS_TNILNS12_9SparseSelE0EEEEEENSJ_INS5_IJSB_SB_SB_EEENS5_IJNSA_ILi0EEES19_S19_EEEEENS5_IJNS4_10UnderscoreES1C_S1C_EEEEENS4_23SM90_TMA_LOAD_MULTICASTENS4_14ComposedLayoutINS4_7SwizzleILi2ELi4ELi3EEENS4_25smem_sparse_ptr_flag_bitsILi2ELi8EEENSJ_INS5_IJNS5_IJSB_NSA_ILi8EEEEEENS5_IJSC_SG_EEEEEENS5_IJNS5_IJS19_SH_EEESM_EEEEEEEvNS4_8identityENS4_13SM90_TMA_LOADENS1G_INS1H_ILi3ELi4ELi3EEENS4_18smem_ptr_flag_bitsILi8EEENSJ_INS5_IJS1L_SH_EEENS5_IJSH_SB_EEEEEEEvS1T_EENS_8epilogue10collective6detail29Sm90TmaWarpSpecializedAdapterINS24_15DefaultEpilogueIiNS5_IJSB_llEEES28_NS23_6thread17LinearCombinationIiLi1EiiLNS29_9ScaleType4KindE0ELNS_15FloatRoundStyleE2EiEENS1_15EpilogueDefaultEEEEEvvEEEEvNT_6ParamsE)
        /*0008*/ 	.word	0x000000a8


	//----- nvinfo : EIATTR_FRAME_SIZE
	.align		4
.L_12:
        /*000c*/ 	.byte	0x04, 0x11
        /*000e*/ 	.short	(.L_14 - .L_13)
	.align		4
.L_13:
        /*0010*/ 	.word	index@(_ZN7cutlass13device_kernelINS_4gemm6kernel13GemmUniversalIN4cute5tupleIJiiiiEEENS1_10collective13CollectiveMmaINS1_40MainloopSm90TmaGmmaWarpSpecializedSparseILi10ENS5_IJNS4_1CILi1EEENSA_ILi2EEESB_EEENS1_32KernelTmaWarpSpecializedPingpongEEENS5_IJNSA_ILi64EEENSA_ILi128EEESH_EEEaNS5_IJNS4_6LayoutINS5_IJiNS5_IJSC_iEEEiEEENS5_IJlNS5_IJSB_SC_EEElEEEEENSJ_INS5_IJNS5_IJSG_iEEENS5_IJSH_iEEEiEEENS5_IJNS5_IJSH_NSA_ILi8192EEEEEENS5_IJSB_lEEElEEEEEEEEaNS5_IJlSB_lEEENS4_8TiledMMAINS4_8MMA_AtomIJNS4_4SM904GMMA6SPARSE28GMMA_64x128x64_S32S8S8_SS_TNILNS12_9SparseSelE0EEEEEENSJ_INS5_IJSB_SB_SB_EEENS5_IJNSA_ILi0EEES19_S19_EEEEENS5_IJNS4_10UnderscoreES1C_S1C_EEEEENS4_23SM90_TMA_LOAD_MULTICASTENS4_14ComposedLayoutINS4_7SwizzleILi2ELi4ELi3EEENS4_25smem_sparse_ptr_flag_bitsILi2ELi8EEENSJ_INS5_IJNS5_IJSB_NSA_ILi8EEEEEENS5_IJSC_SG_EEEEEENS5_IJNS5_IJS19_SH_EEESM_EEEEEEEvNS4_8identityENS4_13SM90_TMA_LOADENS1G_INS1H_ILi3ELi4ELi3EEENS4_18smem_ptr_flag_bitsILi8EEENSJ_INS5_IJS1L_SH_EEENS5_IJSH_SB_EEEEEEEvS1T_EENS_8epilogue10collective6detail29Sm90TmaWarpSpecializedAdapterINS24_15DefaultEpilogueIiNS5_IJSB_llEEES28_NS23_6thread17LinearCombinationIiLi1EiiLNS29_9ScaleType4KindE0ELNS_15FloatRoundStyleE2EiEENS1_15EpilogueDefaultEEEEEvvEEEEvNT_6ParamsE)
        /*0014*/ 	.word	0x00000000


	//----- nvinfo : EIATTR_MIN_STACK_SIZE
	.align		4
.L_14:
        /*0018*/ 	.byte	0x04, 0x12
        /*001a*/ 	.short	(.L_16 - .L_15)
	.align		4
.L_15:
        /*001c*/ 	.word	index@(_ZN7cutlass13device_kernelINS_4gemm6kernel13GemmUniversalIN4cute5tupleIJiiiiEEENS1_10collective13CollectiveMmaINS1_40MainloopSm90TmaGmmaWarpSpecializedSparseILi10ENS5_IJNS4_1CILi1EEENSA_ILi2EEESB_EEENS1_32KernelTmaWarpSpecializedPingpongEEENS5_IJNSA_ILi64EEENSA_ILi128EEESH_EEEaNS5_IJNS4_6LayoutINS5_IJiNS5_IJSC_iEEEiEEENS5_IJlNS5_IJSB_SC_EEElEEEEENSJ_INS5_IJNS5_IJSG_iEEENS5_IJSH_iEEEiEEENS5_IJNS5_IJSH_NSA_ILi8192EEEEEENS5_IJSB_lEEElEEEEEEEEaNS5_IJlSB_lEEENS4_8TiledMMAINS4_8MMA_AtomIJNS4_4SM904GMMA6SPARSE28GMMA_64x128x64_S32S8S8_SS_TNILNS12_9SparseSelE0EEEEEENSJ_INS5_IJSB_SB_SB_EEENS5_IJNSA_ILi0EEES19_S19_EEEEENS5_IJNS4_10UnderscoreES1C_S1C_EEEEENS4_23SM90_TMA_LOAD_MULTICASTENS4_14ComposedLayoutINS4_7SwizzleILi2ELi4ELi3EEENS4_25smem_sparse_ptr_flag_bitsILi2ELi8EEENSJ_INS5_IJNS5_IJSB_NSA_ILi8EEEEEENS5_IJSC_SG_EEEEEENS5_IJNS5_IJS19_SH_EEESM_EEEEEEEvNS4_8identityENS4_13SM90_TMA_LOADENS1G_INS1H_ILi3ELi4ELi3EEENS4_18smem_ptr_flag_bitsILi8EEENSJ_INS5_IJS1L_SH_EEENS5_IJSH_SB_EEEEEEEvS1T_EENS_8epilogue10collective6detail29Sm90TmaWarpSpecializedAdapterINS24_15DefaultEpilogueIiNS5_IJSB_llEEES28_NS23_6thread17LinearCombinationIiLi1EiiLNS29_9ScaleType4KindE0ELNS_15FloatRoundStyleE2EiEENS1_15EpilogueDefaultEEEEEvvEEEEvNT_6ParamsE)
        /*0020*/ 	.word	0x00000000
.L_16:


//--------------------- .nv.compat                --------------------------
	.section	.nv.compat,"",@"SHT_CUDA_COMPAT_INFO"
	.align	4
        /*0000*/ 	.byte	0x02, 0x09, 0x01, 0x00, 0x02, 0x02, 0x04, 0x00, 0x02, 0x05, 0x05, 0x00, 0x03, 0x07, 0x01, 0x01
        /*0010*/ 	.byte	0x02, 0x03, 0x01, 0x00, 0x02, 0x06, 0x01, 0x00, 0x04, 0x0b, 0x08, 0x00, 0x00, 0x00, 0x00, 0x00
        /*0020*/ 	.byte	0x00, 0x00, 0x00, 0x00


//--------------------- .nv.info._ZN7cutlass13device_kernelINS_4gemm6kernel13GemmUniversalIN4cute5tupleIJiiiiEEENS1_10collective13CollectiveMmaINS1_40MainloopSm90TmaGmmaWarpSpecializedSparseILi10ENS5_IJNS4_1CILi1EEENSA_ILi2EEESB_EEENS1_32KernelTmaWarpSpecializedPingpongEEENS5_IJNSA_ILi64EEENSA_ILi128EEESH_EEEaNS5_IJNS4_6LayoutINS5_IJiNS5_IJSC_iEEEiEEENS5_IJlNS5_IJSB_SC_EEElEEEEENSJ_INS5_IJNS5_IJSG_iEEENS5_IJSH_iEEEiEEENS5_IJNS5_IJSH_NSA_ILi8192EEEEEENS5_IJSB_lEEElEEEEEEEEaNS5_IJlSB_lEEENS4_8TiledMMAINS4_8MMA_AtomIJNS4_4SM904GMMA6SPARSE28GMMA_64x128x64_S32S8S8_SS_TNILNS12_9SparseSelE0EEEEEENSJ_INS5_IJSB_SB_SB_EEENS5_IJNSA_ILi0EEES19_S19_EEEEENS5_IJNS4_10UnderscoreES1C_S1C_EEEEENS4_23SM90_TMA_LOAD_MULTICASTENS4_14ComposedLayoutINS4_7SwizzleILi2ELi4ELi3EEENS4_25smem_sparse_ptr_flag_bitsILi2ELi8EEENSJ_INS5_IJNS5_IJSB_NSA_ILi8EEEEEENS5_IJSC_SG_EEEEEENS5_IJNS5_IJS19_SH_EEESM_EEEEEEEvNS4_8identityENS4_13SM90_TMA_LOADENS1G_INS1H_ILi3ELi4ELi3EEENS4_18smem_ptr_flag_bitsILi8EEENSJ_INS5_IJS1L_SH_EEENS5_IJSH_SB_EEEEEEEvS1T_EENS_8epilogue10collective6detail29Sm90TmaWarpSpecializedAdapterINS24_15DefaultEpilogueIiNS5_IJSB_llEEES28_NS23_6thread17LinearCombinationIiLi1EiiLNS29_9ScaleType4KindE0ELNS_15FloatRoundStyleE2EiEENS1_15EpilogueDefaultEEEEEvvEEEEvNT_6ParamsE --------------------------
	.section	.nv.info._ZN7cutlass13device_kernelINS_4gemm6kernel13GemmUniversalIN4cute5tupleIJiiiiEEENS1_10collective13CollectiveMmaINS1_40MainloopSm90TmaGmmaWarpSpecializedSparseILi10ENS5_IJNS4_1CILi1EEENSA_ILi2EEESB_EEENS1_32KernelTmaWarpSpecializedPingpongEEENS5_IJNSA_ILi64EEENSA_ILi128EEESH_EEEaNS5_IJNS4_6LayoutINS5_IJiNS5_IJSC_iEEEiEEENS5_IJlNS5_IJSB_SC_EEElEEEEENSJ_INS5_IJNS5_IJSG_iEEENS5_IJSH_iEEEiEEENS5_IJNS5_IJSH_NSA_ILi8192EEEEEENS5_IJSB_lEEElEEEEEEEEaNS5_IJlSB_lEEENS4_8TiledMMAINS4_8MMA_AtomIJNS4_4SM904GMMA6SPARSE28GMMA_64x128x64_S32S8S8_SS_TNILNS12_9SparseSelE0EEEEEENSJ_INS5_IJSB_SB_SB_EEENS5_IJNSA_ILi0EEES19_S19_EEEEENS5_IJNS4_10UnderscoreES1C_S1C_EEEEENS4_23SM90_TMA_LOAD_MULTICASTENS4_14ComposedLayoutINS4_7SwizzleILi2ELi4ELi3EEENS4_25smem_sparse_ptr_flag_bitsILi2ELi8EEENSJ_INS5_IJNS5_IJSB_NSA_ILi8EEEEEENS5_IJSC_SG_EEEEEENS5_IJNS5_IJS19_SH_EEESM_EEEEEEEvNS4_8identityENS4_13SM90_TMA_LOADENS1G_INS1H_ILi3ELi4ELi3EEENS4_18smem_ptr_flag_bitsILi8EEENSJ_INS5_IJS1L_SH_EEENS5_IJSH_SB_EEEEEEEvS1T_EENS_8epilogue10collective6detail29Sm90TmaWarpSpecializedAdapterINS24_15DefaultEpilogueIiNS5_IJSB_llEEES28_NS23_6thread17LinearCombinationIiLi1EiiLNS29_9ScaleType4KindE0ELNS_15FloatRoundStyleE2EiEENS1_15EpilogueDefaultEEEEEvvEEEEvNT_6ParamsE,"",@"SHT_CUDA_INFO"
	.sectionflags	@""
	.align	4


	//----- nvinfo : EIATTR_CUDA_API_VERSION
	.align		4
        /*0000*/ 	.byte	0x04, 0x37
        /*0002*/ 	.short	(.L_18 - .L_17)
.L_17:
        /*0004*/ 	.word	0x00000082


	//----- nvinfo : EIATTR_KPARAM_INFO
	.align		4
.L_18:
        /*0008*/ 	.byte	0x04, 0x17
        /*000a*/ 	.short	(.L_20 - .L_19)
.L_19:
        /*000c*/ 	.word	0x00000000
        /*0010*/ 	.short	0x0000
        /*0012*/ 	.short	0x0070
        /*0014*/ 	.byte	0x00, 0xf0, 0x01, 0x14


	//----- nvinfo : EIATTR_SPARSE_MMA_MASK
	.align		4
.L_20:
        /*0018*/ 	.byte	0x03, 0x50
        /*001a*/ 	.short	0x0004


	//----- nvinfo : EIATTR_MAXREG_COUNT
	.align		4
        /*001c*/ 	.byte	0x03, 0x1b
        /*001e*/ 	.short	0x00a8


	//----- nvinfo : EIATTR_NUM_BARRIERS
	.align		4
        /*0020*/ 	.byte	0x02, 0x4c
        /*0022*/ 	.byte	0x01
	.zero		1


	//----- nvinfo : EIATTR_MERCURY_ISA_VERSION
	.align		4
        /*0024*/ 	.byte	0x03, 0x5f
        /*0026*/ 	.short	0x0101


	//----- nvinfo : EIATTR_INT_WARP_WIDE_INSTR_OFFSETS
	.align		4
        /*0028*/ 	.byte	0x04, 0x31
        /*002a*/ 	.short	(.L_22 - .L_21)


	//   ....[0]....
.L_21:
        /*002c*/ 	.word	0x000005d0


	//   ....[1]....
        /*0030*/ 	.word	0x00000610


	//   ....[2]....
        /*0034*/ 	.word	0x00000760


	//   ....[3]....
        /*0038*/ 	.word	0x00000770


	//   ....[4]....
        /*003c*/ 	.word	0x00000790


	//   ....[5]....
        /*0040*/ 	.word	0x000007a0


	//   ....[6]....
        /*0044*/ 	.word	0x00000830


	//   ....[7]....
        /*0048*/ 	.word	0x00000890


	//----- nvinfo : EIATTR_COOP_GROUP_MASK_REGIDS
	.align		4
.L_22:
        /*004c*/ 	.byte	0x04, 0x29
        /*004e*/ 	.short	(.L_24 - .L_23)


	//   ....[0]....
.L_23:
        /*0050*/ 	.word	0xffffffff


	//   ....[1]....
        /*0054*/ 	.word	0xffffffff


	//   ....[2]....
        /*0058*/ 	.word	0xffffffff


	//   ....[3]....
        /*005c*/ 	.word	0xffffffff


	//   ....[4]....
        /*0060*/ 	.word	0xffffffff


	//   ....[5]....
        /*0064*/ 	.word	0xffffffff


	//   ....[6]....
        /*0068*/ 	.word	0xffffffff


	//----- nvinfo : EIATTR_COOP_GROUP_INSTR_OFFSETS
	.align		4
.L_24:
        /*006c*/ 	.byte	0x04, 0x28
        /*006e*/ 	.short	(.L_26 - .L_25)


	//   ....[0]....
.L_25:
        /*0070*/ 	.word	0x00000060


	//   ....[1]....
        /*0074*/ 	.word	0x00000070


	//   ....[2]....
        /*0078*/ 	.word	0x00000160


	//   ....[3]....
        /*007c*/ 	.word	0x000003f0


	//   ....[4]....
        /*0080*/ 	.word	0x00000430


	//   ....[5]....
        /*0084*/ 	.word	0x000004b0


	//   ....[6]....
        /*0088*/ 	.word	0x000009f0


	//----- nvinfo : EIATTR_REG_RECONFIG
	.align		4
.L_26:
        /*008c*/ 	.byte	0x01, 0x54
	.zero		2


	//----- nvinfo : EIATTR_MBARRIER_INSTR_OFFSETS
	.align		4
        /*0090*/ 	.byte	0x04, 0x39
        /*0092*/ 	.short	(.L_28 - .L_27)


	//   ....[0]....
.L_27:
        /*0094*/ 	.word	0x00000290
        /*0098*/ 	.word	0x000000ff
        /*009c*/ 	.word	0x00000000
        /*00a0*/ 	.short	0x0100
        /*00a2*/ 	.byte	0x08
	.zero		1


	//   ....[1]....
        /*00a4*/ 	.word	0x000002a0
        /*00a8*/ 	.word	0x000000ff
        /*00ac*/ 	.word	0x00000050
        /*00b0*/ 	.short	0x0100
        /*00b2*/ 	.byte	0x08
	.zero		1


	//   ....[2]....
        /*00b4*/ 	.word	0x000002b0
        /*00b8*/ 	.word	0x000000ff
        /*00bc*/ 	.word	0x00000008
        /*00c0*/ 	.short	0x0100
        /*00c2*/ 	.byte	0x08
	.zero		1


	//   ....[3]....
        /*00c4*/ 	.word	0x000002c0
        /*00c8*/ 	.word	0x000000ff
        /*00cc*/ 	.word	0x00000058
        /*00d0*/ 	.short	0x0100
        /*00d2*/ 	.byte	0x08
	.zero		1


	//   ....[4]....
        /*00d4*/ 	.word	0x000002d0
        /*00d8*/ 	.word	0x000000ff
        /*00dc*/ 	.word	0x00000010
        /*00e0*/ 	.short	0x0100
        /*00e2*/ 	.byte	0x08
	.zero		1


	//   ....[5]....
        /*00e4*/ 	.word	0x000002e0
        /*00e8*/ 	.word	0x000000ff
        /*00ec*/ 	.word	0x00000060
        /*00f0*/ 	.short	0x0100
        /*00f2*/ 	.byte	0x08
	.zero		1


	//   ....[6]....
        /*00f4*/ 	.word	0x000002f0
        /*00f8*/ 	.word	0x000000ff
        /*00fc*/ 	.word	0x00000018
        /*0100*/ 	.short	0x0100
        /*0102*/ 	.byte	0x08
	.zero		1


	//   ....[7]....
        /*0104*/ 	.word	0x00000300
        /*0108*/ 	.word	0x000000ff
        /*010c*/ 	.word	0x00000068
        /*0110*/ 	.short	0x0100
        /*0112*/ 	.byte	0x08
	.zero		1


	//   ....[8]....
        /*0114*/ 	.word	0x00000310
        /*0118*/ 	.word	0x000000ff
        /*011c*/ 	.word	0x00000020
        /*0120*/ 	.short	0x0100
        /*0122*/ 	.byte	0x08
	.zero		1


	//   ....[9]....
        /*0124*/ 	.word	0x00000320
        /*0128*/ 	.word	0x000000ff
        /*012c*/ 	.word	0x00000070
        /*0130*/ 	.short	0x0100
        /*0132*/ 	.byte	0x08
	.zero		1


	//   ....[10]....
        /*0134*/ 	.word	0x00000330
        /*0138*/ 	.word	0x000000ff
        /*013c*/ 	.word	0x00000028
        /*0140*/ 	.short	0x0100
        /*0142*/ 	.byte	0x08
	.zero		1


	//   ....[11]....
        /*0144*/ 	.word	0x00000340
        /*0148*/ 	.word	0x000000ff
        /*014c*/ 	.word	0x00000078
        /*0150*/ 	.short	0x0100
        /*0152*/ 	.byte	0x08
	.zero		1


	//   ....[12]....
        /*0154*/ 	.word	0x00000350
        /*0158*/ 	.word	0x000000ff
        /*015c*/ 	.word	0x00000030
        /*0160*/ 	.short	0x0100
        /*0162*/ 	.byte	0x08
	.zero		1


	//   ....[13]....
        /*0164*/ 	.word	0x00000360
        /*0168*/ 	.word	0x000000ff
        /*016c*/ 	.word	0x00000080
        /*0170*/ 	.short	0x0100
        /*0172*/ 	.byte	0x08
	.zero		1


	//   ....[14]....
        /*0174*/ 	.word	0x00000370
        /*0178*/ 	.word	0x000000ff
        /*017c*/ 	.word	0x00000038
        /*0180*/ 	.short	0x0100
        /*0182*/ 	.byte	0x08
	.zero		1


	//   ....[15]....
        /*0184*/ 	.word	0x00000380
        /*0188*/ 	.word	0x000000ff
        /*018c*/ 	.word	0x00000088
        /*0190*/ 	.short	0x0100
        /*0192*/ 	.byte	0x08
	.zero		1


	//   ....[16]....
        /*0194*/ 	.word	0x00000390
        /*0198*/ 	.word	0x000000ff
        /*019c*/ 	.word	0x00000040
        /*01a0*/ 	.short	0x0100
        /*01a2*/ 	.byte	0x08
	.zero		1


	//   ....[17]....
        /*01a4*/ 	.word	0x000003a0
        /*01a8*/ 	.word	0x000000ff
        /*01ac*/ 	.word	0x00000090
        /*01b0*/ 	.short	0x0100
        /*01b2*/ 	.byte	0x08
	.zero		1


	//   ....[18]....
        /*01b4*/ 	.word	0x000003b0
        /*01b8*/ 	.word	0x000000ff
        /*01bc*/ 	.word	0x00000048
        /*01c0*/ 	.short	0x0100
        /*01c2*/ 	.byte	0x08
	.zero		1


	//   ....[19]....
        /*01c4*/ 	.word	0x000003c0
        /*01c8*/ 	.word	0x000000ff
        /*01cc*/ 	.word	0x00000098
        /*01d0*/ 	.short	0x0100
        /*01d2*/ 	.byte	0x08
	.zero		1


	//   ....[20]....
        /*01d4*/ 	.word	0x000008c0
        /*01d8*/ 	.word	0x000000ff
        /*01dc*/ 	.word	0x000000d0
        /*01e0*/ 	.short	0x0100
        /*01e2*/ 	.byte	0x08
	.zero		1


	//   ....[21]....
        /*01e4*/ 	.word	0x00000950
        /*01e8*/ 	.word	0x000000ff
        /*01ec*/ 	.word	0x000000d8
        /*01f0*/ 	.short	0x0100
        /*01f2*/ 	.byte	0x08
	.zero		1


	//   ....[22]....
        /*01f4*/ 	.word	0x00000970
        /*01f8*/ 	.word	0x000000ff
        /*01fc*/ 	.word	0x000000b0
        /*0200*/ 	.short	0x0100
        /*0202*/ 	.byte	0x09
	.zero		1


	//   ....[23]....
        /*0204*/ 	.word	0x00000980
        /*0208*/ 	.word	0x000000ff
        /*020c*/ 	.word	0x000000b8
        /*0210*/ 	.short	0x0100
        /*0212*/ 	.byte	0x09
	.zero		1


	//   ....[24]....
        /*0214*/ 	.word	0x00000990
        /*0218*/ 	.word	0x000000ff
        /*021c*/ 	.word	0x000000c0
        /*0220*/ 	.short	0x0100
        /*0222*/ 	.byte	0x09
	.zero		1


	//   ....[25]....
        /*0224*/ 	.word	0x000009a0
        /*0228*/ 	.word	0x000000ff
        /*022c*/ 	.word	0x000000c8
        /*0230*/ 	.short	0x0100
        /*0232*/ 	.byte	0x09
	.zero		1


	//   ....[26]....
        /*0234*/ 	.word	0x00001810
        /*0238*/ 	.word	0x000000ff
        /*023c*/ 	.word	0xfffffff8
        /*0240*/ 	.short	0x010a
        /*0242*/ 	.byte	0x0c
	.zero		1


	//   ....[27]....
        /*0244*/ 	.word	0x00001ae0
        /*0248*/ 	.word	0x000000ff
        /*024c*/ 	.word	0x00000000
        /*0250*/ 	.short	0x010a
        /*0252*/ 	.byte	0x08
	.zero		1


	//   ....[28]....
        /*0254*/ 	.word	0x00001b20
        /*0258*/ 	.word	0x000000ff
        /*025c*/ 	.word	0x00000000
        /*0260*/ 	.short	0x010a
        /*0262*/ 	.byte	0x08
	.zero		1


	//   ....[29]....
        /*0264*/ 	.word	0x00001cb0
        /*0268*/ 	.word	0x00000015
        /*026c*/ 	.word	0x00000000
        /*0270*/ 	.short	0x0101
        /*0272*/ 	.byte	0x3f
	.zero		1


	//   ....[30]....
        /*0274*/ 	.word	0x00001e30
        /*0278*/ 	.word	0x00000014
        /*027c*/ 	.word	0x00000000
        /*0280*/ 	.short	0x0101
        /*0282*/ 	.byte	0x15
	.zero		1


	//   ....[31]....
        /*0284*/ 	.word	0x00001e80
        /*0288*/ 	.word	0x000000ff
        /*028c*/ 	.word	0x00000008
        /*0290*/ 	.short	0x010a
        /*0292*/ 	.byte	0x0c
	.zero		1


	//   ....[32]....
        /*0294*/ 	.word	0x00006a90
        /*0298*/ 	.word	0x00000004
        /*029c*/ 	.word	0x00000000
        /*02a0*/ 	.short	0x0101
        /*02a2*/ 	.byte	0x15
	.zero		1


	//   ....[33]....
        /*02a4*/ 	.word	0x00007430
        /*02a8*/ 	.word	0x00000015
        /*02ac*/ 	.word	0x00000050
        /*02b0*/ 	.short	0x010a
        /*02b2*/ 	.byte	0x3f
	.zero		1


	//   ....[34]....
        /*02b4*/ 	.word	0x00007880
        /*02b8*/ 	.word	0x0000000a
        /*02bc*/ 	.word	0x000000d8
        /*02c0*/ 	.short	0x0101
        /*02c2*/ 	.byte	0x3f
	.zero		1


	//   ....[35]....
        /*02c4*/ 	.word	0x00007fe0
        /*02c8*/ 	.word	0x00000005
        /*02cc*/ 	.word	0x00000000
        /*02d0*/ 	.short	0x010a
        /*02d2*/ 	.byte	0x3f
	.zero		1


	//   ....[36]....
        /*02d4*/ 	.word	0x00008060
        /*02d8*/ 	.word	0x00000007
        /*02dc*/ 	.word	0x00000000
        /*02e0*/ 	.short	0x010a
        /*02e2*/ 	.byte	0x3f
	.zero		1


	//   ....[37]....
        /*02e4*/ 	.word	0x000080f0
        /*02e8*/ 	.word	0x00000006
        /*02ec*/ 	.word	0x00000000
        /*02f0*/ 	.short	0x010a
        /*02f2*/ 	.byte	0x3f
	.zero		1


	//   ....[38]....
        /*02f4*/ 	.word	0x00008180
        /*02f8*/ 	.word	0x00000009
        /*02fc*/ 	.word	0x00000000
        /*0300*/ 	.short	0x010a
        /*0302*/ 	.byte	0x3f
	.zero		1


	//   ....[39]....
        /*0304*/ 	.word	0x00008210
        /*0308*/ 	.word	0x00000006
        /*030c*/ 	.word	0x00000000
        /*0310*/ 	.short	0x010a
        /*0312*/ 	.byte	0x3f
	.zero		1


	//   ....[40]....
        /*0314*/ 	.word	0x000082a0
        /*0318*/ 	.word	0x00000009
        /*031c*/ 	.word	0x00000000
        /*0320*/ 	.short	0x010a
        /*0322*/ 	.byte	0x3f
	.zero		1


	//   ....[41]....
        /*0324*/ 	.word	0x00008330
        /*0328*/ 	.word	0x00000006
        /*032c*/ 	.word	0x00000000
        /*0330*/ 	.short	0x010a
        /*0332*/ 	.byte	0x3f
	.zero		1


	//   ....[42]....
        /*0334*/ 	.word	0x000083c0
        /*0338*/ 	.word	0x00000009
        /*033c*/ 	.word	0x00000000
        /*0340*/ 	.short	0x010a
        /*0342*/ 	.byte	0x3f
	.zero		1


	//   ....[43]....
        /*0344*/ 	.word	0x00008450
        /*0348*/ 	.word	0x00000006
        /*034c*/ 	.word	0x00000000
        /*0350*/ 	.short	0x010a
        /*0352*/ 	.byte	0x3f
	.zero		1


	//   ....[44]....
        /*0354*/ 	.word	0x000084e0
        /*0358*/ 	.word	0x00000003
        /*035c*/ 	.word	0x00000000
        /*0360*/ 	.short	0x010a
        /*0362*/ 	.byte	0x3f
	.zero		1


	//   ....[45]....
        /*0364*/ 	.word	0x00008550
        /*0368*/ 	.word	0x00000014
        /*036c*/ 	.word	0xfffffff8
        /*0370*/ 	.short	0x010a
        /*0372*/ 	.byte	0x3f
	.zero		1


	//   ....[46]....
        /*0374*/ 	.word	0x000085b0
        /*0378*/ 	.word	0x00000016
        /*037c*/ 	.word	0x00000000
        /*0380*/ 	.short	0x010a
        /*0382*/ 	.byte	0x3f
	.zero		1


	//   ....[47]....
        /*0384*/ 	.word	0x00008610
        /*0388*/ 	.word	0x00000014
        /*038c*/ 	.word	0x00000008
        /*0390*/ 	.short	0x010a
        /*0392*/ 	.byte	0x3f
	.zero		1


	//   ....[48]....
        /*0394*/ 	.word	0x000086e0
        /*0398*/ 	.word	0x00000015
        /*039c*/ 	.word	0x00000050
        /*03a0*/ 	.short	0x010a
        /*03a2*/ 	.byte	0x3f
	.zero		1


	//   ....[49]....
        /*03a4*/ 	.word	0x000087c0
        /*03a8*/ 	.word	0x00000005
        /*03ac*/ 	.word	0x00000000
        /*03b0*/ 	.short	0x010a
        /*03b2*/ 	.byte	0x3f
	.zero		1


	//   ....[50]....
        /*03b4*/ 	.word	0x00008810
        /*03b8*/ 	.word	0x00000007
        /*03bc*/ 	.word	0x00000000
        /*03c0*/ 	.short	0x010a
        /*03c2*/ 	.byte	0x3f
	.zero		1


	//   ....[51]....
        /*03c4*/ 	.word	0x00008860
        /*03c8*/ 	.word	0x00000006
        /*03cc*/ 	.word	0x00000000
        /*03d0*/ 	.short	0x010a
        /*03d2*/ 	.byte	0x3f
	.zero		1


	//   ....[52]....
        /*03d4*/ 	.word	0x000088b0
        /*03d8*/ 	.word	0x00000009
        /*03dc*/ 	.word	0x00000000
        /*03e0*/ 	.short	0x010a
        /*03e2*/ 	.byte	0x3f
	.zero		1


	//   ....[53]....
        /*03e4*/ 	.word	0x00008900
        /*03e8*/ 	.word	0x00000006
        /*03ec*/ 	.word	0x00000000
        /*03f0*/ 	.short	0x010a
        /*03f2*/ 	.byte	0x3f
	.zero		1


	//   ....[54]....
        /*03f4*/ 	.word	0x00008950
        /*03f8*/ 	.word	0x00000009
        /*03fc*/ 	.word	0x00000000
        /*0400*/ 	.short	0x010a
        /*0402*/ 	.byte	0x3f
	.zero		1


	//   ....[55]....
        /*0404*/ 	.word	0x000089a0
        /*0408*/ 	.word	0x00000006
        /*040c*/ 	.word	0x00000000
        /*0410*/ 	.short	0x010a
        /*0412*/ 	.byte	0x3f
	.zero		1


	//   ....[56]....
        /*0414*/ 	.word	0x000089f0
        /*0418*/ 	.word	0x00000009
        /*041c*/ 	.word	0x00000000
        /*0420*/ 	.short	0x010a
        /*0422*/ 	.byte	0x3f
	.zero		1


	//   ....[57]....
        /*0424*/ 	.word	0x00008a40
        /*0428*/ 	.word	0x00000006
        /*042c*/ 	.word	0x00000000
        /*0430*/ 	.short	0x010a
        /*0432*/ 	.byte	0x3f
	.zero		1


	//----- nvinfo : EIATTR_NUM_MBARRIERS
	.align		4
.L_28:
        /*0434*/ 	.byte	0x03, 0x38
        /*0436*/ 	.short	0x001a


	//----- nvinfo : EIATTR_EXIT_INSTR_OFFSETS
	.align		4
        /*0438*/ 	.byte	0x04, 0x1c
        /*043a*/ 	.short	(.L_30 - .L_29)


	//   ....[0]....
.L_29:
        /*043c*/ 	.word	0x00001440


	//   ....[1]....
        /*0440*/ 	.word	0x000014a0


	//   ....[2]....
        /*0444*/ 	.word	0x000070a0


	//   ....[3]....
        /*0448*/ 	.word	0x000070d0


	//   ....[4]....
        /*044c*/ 	.word	0x00008530


	//----- nvinfo : EIATTR_MAX_THREADS
	.align		4
.L_30:
        /*0450*/ 	.byte	0x04, 0x05
        /*0452*/ 	.short	(.L_32 - .L_31)
.L_31:
        /*0454*/ 	.word	0x00000180
        /*0458*/ 	.word	0x00000001
        /*045c*/ 	.word	0x00000001


	//----- nvinfo : EIATTR_CRS_STACK_SIZE
	.align		4
.L_32:
        /*0460*/ 	.byte	0x04, 0x1e
        /*0462*/ 	.short	(.L_34 - .L_33)
.L_33:
        /*0464*/ 	.word	0x00000000


	//----- nvinfo : EIATTR_CBANK_PARAM_SIZE
	.align		4
.L_34:
        /*0468*/ 	.byte	0x03, 0x19
        /*046a*/ 	.short	0x0570


	//----- nvinfo : EIATTR_PARAM_CBANK
	.align		4
        /*046c*/ 	.byte	0x04, 0x0a
        /*046e*/ 	.short	(.L_36 - .L_35)
	.align		4
.L_35:
        /*0470*/ 	.word	index@(.nv.constant0._ZN7cutlass13device_kernelINS_4gemm6kernel13GemmUniversalIN4cute5tupleIJiiiiEEENS1_10collective13CollectiveMmaINS1_40MainloopSm90TmaGmmaWarpSpecializedSparseILi10ENS5_IJNS4_1CILi1EEENSA_ILi2EEESB_EEENS1_32KernelTmaWarpSpecializedPingpongEEENS5_IJNSA_ILi64EEENSA_ILi128EEESH_EEEaNS5_IJNS4_6LayoutINS5_IJiNS5_IJSC_iEEEiEEENS5_IJlNS5_IJSB_SC_EEElEEEEENSJ_INS5_IJNS5_IJSG_iEEENS5_IJSH_iEEEiEEENS5_IJNS5_IJSH_NSA_ILi8192EEEEEENS5_IJSB_lEEElEEEEEEEEaNS5_IJlSB_lEEENS4_8TiledMMAINS4_8MMA_AtomIJNS4_4SM904GMMA6SPARSE28GMMA_64x128x64_S32S8S8_SS_TNILNS12_9SparseSelE0EEEEEENSJ_INS5_IJSB_SB_SB_EEENS5_IJNSA_ILi0EEES19_S19_EEEEENS5_IJNS4_10UnderscoreES1C_S1C_EEEEENS4_23SM90_TMA_LOAD_MULTICASTENS4_14ComposedLayoutINS4_7SwizzleILi2ELi4ELi3EEENS4_25smem_sparse_ptr_flag_bitsILi2ELi8EEENSJ_INS5_IJNS5_IJSB_NSA_ILi8EEEEEENS5_IJSC_SG_EEEEEENS5_IJNS5_IJS19_SH_EEESM_EEEEEEEvNS4_8identityENS4_13SM90_TMA_LOADENS1G_INS1H_ILi3ELi4ELi3EEENS4_18smem_ptr_flag_bitsILi8EEENSJ_INS5_IJS1L_SH_EEENS5_IJSH_SB_EEEEEEEvS1T_EENS_8epilogue10collective6detail29Sm90TmaWarpSpecializedAdapterINS24_15DefaultEpilogueIiNS5_IJSB_llEEES28_NS23_6thread17LinearCombinationIiLi1EiiLNS29_9ScaleType4KindE0ELNS_15FloatRoundStyleE2EiEENS1_15EpilogueDefaultEEEEEvvEEEEvNT_6ParamsE)
        /*0474*/ 	.short	0x0210
        /*0476*/ 	.short	0x0570


	//----- nvinfo : EIATTR_SW_WAR
	.align		4
.L_36:
        /*0478*/ 	.byte	0x04, 0x36
        /*047a*/ 	.short	(.L_38 - .L_37)
.L_37:
        /*047c*/ 	.word	0x00000008
.L_38:


//--------------------- .nv.callgraph             --------------------------
	.section	.nv.callgraph,"",@"SHT_CUDA_CALLGRAPH"
	.align	4
	.sectionentsize	8
	.align		4
        /*0000*/ 	.word	0x00000000
	.align		4
        /*0004*/ 	.word	0xffffffff
	.align		4
        /*0008*/ 	.word	0x00000000
	.align		4
        /*000c*/ 	.word	0xfffffffe
	.align		4
        /*0010*/ 	.word	0x00000000
	.align		4
        /*0014*/ 	.word	0xfffffffd
	.align		4
        /*0018*/ 	.word	0x00000000
	.align		4
        /*001c*/ 	.word	0xfffffffc


//--------------------- .nv.constant4             --------------------------
	.section	.nv.constant4,"a",@progbits
	.align	8
	.align		8
.nv.constant4:
        /*0000*/ 	.dword	_ZN39_INTERNAL_c2c05bf5_4_k_cu_7ed9a51a_35354cuda3std3__45__cpo5beginE
	.align		8
        /*0008*/ 	.dword	_ZN39_INTERNAL_c2c05bf5_4_k_cu_7ed9a51a_35354cuda3std3__45__cpo3endE
	.align		8
        /*0010*/ 	.dword	_ZN39_INTERNAL_c2c05bf5_4_k_cu_7ed9a51a_35354cuda3std3__45__cpo6cbeginE
	.align		8
        /*0018*/ 	.dword	_ZN39_INTERNAL_c2c05bf5_4_k_cu_7ed9a51a_35354cuda3std3__45__cpo4cendE
	.align		8
        /*0020*/ 	.dword	_ZN39_INTERNAL_c2c05bf5_4_k_cu_7ed9a51a_35354cuda3std3__441_GLOBAL__N__c2c05bf5_4_k_cu_7ed9a51a_35356ignoreE
	.align		8
        /*0028*/ 	.dword	_ZN39_INTERNAL_c2c05bf5_4_k_cu_7ed9a51a_35354cuda3std3__419piecewise_constructE
	.align		8
        /*0030*/ 	.dword	_ZN39_INTERNAL_c2c05bf5_4_k_cu_7ed9a51a_35354cuda3std3__48in_placeE
	.align		8
        /*0038*/ 	.dword	_ZN39_INTERNAL_c2c05bf5_4_k_cu_7ed9a51a_35354cuda3std6ranges3__45__cpo4swapE
	.align		8
        /*0040*/ 	.dword	_ZN39_INTERNAL_c2c05bf5_4_k_cu_7ed9a51a_35354cuda3std6ranges3__45__cpo9iter_moveE
	.align		8
        /*0048*/ 	.dword	_ZN39_INTERNAL_c2c05bf5_4_k_cu_7ed9a51a_35354cute7productE
	.align		8
        /*0050*/ 	.dword	_ZN39_INTERNAL_c2c05bf5_4_k_cu_7ed9a51a_35354cute1_E


//--------------------- .text._ZN7cutlass13device_kernelINS_4gemm6kernel13GemmUniversalIN4cute5tupleIJiiiiEEENS1_10collective13CollectiveMmaINS1_40MainloopSm90TmaGmmaWarpSpecializedSparseILi10ENS5_IJNS4_1CILi1EEENSA_ILi2EEESB_EEENS1_32KernelTmaWarpSpecializedPingpongEEENS5_IJNSA_ILi64EEENSA_ILi128EEESH_EEEaNS5_IJNS4_6LayoutINS5_IJiNS5_IJSC_iEEEiEEENS5_IJlNS5_IJSB_SC_EEElEEEEENSJ_INS5_IJNS5_IJSG_iEEENS5_IJSH_iEEEiEEENS5_IJNS5_IJSH_NSA_ILi8192EEEEEENS5_IJSB_lEEElEEEEEEEEaNS5_IJlSB_lEEENS4_8TiledMMAINS4_8MMA_AtomIJNS4_4SM904GMMA6SPARSE28GMMA_64x128x64_S32S8S8_SS_TNILNS12_9SparseSelE0EEEEEENSJ_INS5_IJSB_SB_SB_EEENS5_IJNSA_ILi0EEES19_S19_EEEEENS5_IJNS4_10UnderscoreES1C_S1C_EEEEENS4_23SM90_TMA_LOAD_MULTICASTENS4_14ComposedLayoutINS4_7SwizzleILi2ELi4ELi3EEENS4_25smem_sparse_ptr_flag_bitsILi2ELi8EEENSJ_INS5_IJNS5_IJSB_NSA_ILi8EEEEEENS5_IJSC_SG_EEEEEENS5_IJNS5_IJS19_SH_EEESM_EEEEEEEvNS4_8identityENS4_13SM90_TMA_LOADENS1G_INS1H_ILi3ELi4ELi3EEENS4_18smem_ptr_flag_bitsILi8EEENSJ_INS5_IJS1L_SH_EEENS5_IJSH_SB_EEEEEEEvS1T_EENS_8epilogue10collective6detail29Sm90TmaWarpSpecializedAdapterINS24_15DefaultEpilogueIiNS5_IJSB_llEEES28_NS23_6thread17LinearCombinationIiLi1EiiLNS29_9ScaleType4KindE0ELNS_15FloatRoundStyleE2EiEENS1_15EpilogueDefaultEEEEEvvEEEEvNT_6ParamsE --------------------------
	.section	.text._ZN7cutlass13device_kernelINS_4gemm6kernel13GemmUniversalIN4cute5tupleIJiiiiEEENS1_10collective13CollectiveMmaINS1_40MainloopSm90TmaGmmaWarpSpecializedSparseILi10ENS5_IJNS4_1CILi1EEENSA_ILi2EEESB_EEENS1_32KernelTmaWarpSpecializedPingpongEEENS5_IJNSA_ILi64EEENSA_ILi128EEESH_EEEaNS5_IJNS4_6LayoutINS5_IJiNS5_IJSC_iEEEiEEENS5_IJlNS5_IJSB_SC_EEElEEEEENSJ_INS5_IJNS5_IJSG_iEEENS5_IJSH_iEEEiEEENS5_IJNS5_IJSH_NSA_ILi8192EEEEEENS5_IJSB_lEEElEEEEEEEEaNS5_IJlSB_lEEENS4_8TiledMMAINS4_8MMA_AtomIJNS4_4SM904GMMA6SPARSE28GMMA_64x128x64_S32S8S8_SS_TNILNS12_9SparseSelE0EEEEEENSJ_INS5_IJSB_SB_SB_EEENS5_IJNSA_ILi0EEES19_S19_EEEEENS5_IJNS4_10UnderscoreES1C_S1C_EEEEENS4_23SM90_TMA_LOAD_MULTICASTENS4_14ComposedLayoutINS4_7SwizzleILi2ELi4ELi3EEENS4_25smem_sparse_ptr_flag_bitsILi2ELi8EEENSJ_INS5_IJNS5_IJSB_NSA_ILi8EEEEEENS5_IJSC_SG_EEEEEENS5_IJNS5_IJS19_SH_EEESM_EEEEEEEvNS4_8identityENS4_13SM90_TMA_LOADENS1G_INS1H_ILi3ELi4ELi3EEENS4_18smem_ptr_flag_bitsILi8EEENSJ_INS5_IJS1L_SH_EEENS5_IJSH_SB_EEEEEEEvS1T_EENS_8epilogue10collective6detail29Sm90TmaWarpSpecializedAdapterINS24_15DefaultEpilogueIiNS5_IJSB_llEEES28_NS23_6thread17LinearCombinationIiLi1EiiLNS29_9ScaleType4KindE0ELNS_15FloatRoundStyleE2EiEENS1_15EpilogueDefaultEEEEEvvEEEEvNT_6ParamsE,"ax",@progbits
	.align	128
.text._ZN7cutlass13device_kernelINS_4gemm6kernel13GemmUniversalIN4cute5tupleIJiiiiEEENS1_10collective13CollectiveMmaINS1_40MainloopSm90TmaGmmaWarpSpecializedSparseILi10ENS5_IJNS4_1CILi1EEENSA_ILi2EEESB_EEENS1_32KernelTmaWarpSpecializedPingpongEEENS5_IJNSA_ILi64EEENSA_ILi128EEESH_EEEaNS5_IJNS4_6LayoutINS5_IJiNS5_IJSC_iEEEiEEENS5_IJlNS5_IJSB_SC_EEElEEEEENSJ_INS5_IJNS5_IJSG_iEEENS5_IJSH_iEEEiEEENS5_IJNS5_IJSH_NSA_ILi8192EEEEEENS5_IJSB_lEEElEEEEEEEEaNS5_IJlSB_lEEENS4_8TiledMMAINS4_8MMA_AtomIJNS4_4SM904GMMA6SPARSE28GMMA_64x128x64_S32S8S8_SS_TNILNS12_9SparseSelE0EEEEEENSJ_INS5_IJSB_SB_SB_EEENS5_IJNSA_ILi0EEES19_S19_EEEEENS5_IJNS4_10UnderscoreES1C_S1C_EEEEENS4_23SM90_TMA_LOAD_MULTICASTENS4_14ComposedLayoutINS4_7SwizzleILi2ELi4ELi3EEENS4_25smem_sparse_ptr_flag_bitsILi2ELi8EEENSJ_INS5_IJNS5_IJSB_NSA_ILi8EEEEEENS5_IJSC_SG_EEEEEENS5_IJNS5_IJS19_SH_EEESM_EEEEEEEvNS4_8identityENS4_13SM90_TMA_LOADENS1G_INS1H_ILi3ELi4ELi3EEENS4_18smem_ptr_flag_bitsILi8EEENSJ_INS5_IJS1L_SH_EEENS5_IJSH_SB_EEEEEEEvS1T_EENS_8epilogue10collective6detail29Sm90TmaWarpSpecializedAdapterINS24_15DefaultEpilogueIiNS5_IJSB_llEEES28_NS23_6thread17LinearCombinationIiLi1EiiLNS29_9ScaleType4KindE0ELNS_15FloatRoundStyleE2EiEENS1_15EpilogueDefaultEEEEEvvEEEEvNT_6ParamsE:
        .type           _ZN7cutlass13device_kernelINS_4gemm6kernel13GemmUniversalIN4cute5tupleIJiiiiEEENS1_10collective13CollectiveMmaINS1_40MainloopSm90TmaGmmaWarpSpecializedSparseILi10ENS5_IJNS4_1CILi1EEENSA_ILi2EEESB_EEENS1_32KernelTmaWarpSpecializedPingpongEEENS5_IJNSA_ILi64EEENSA_ILi128EEESH_EEEaNS5_IJNS4_6LayoutINS5_IJiNS5_IJSC_iEEEiEEENS5_IJlNS5_IJSB_SC_EEElEEEEENSJ_INS5_IJNS5_IJSG_iEEENS5_IJSH_iEEEiEEENS5_IJNS5_IJSH_NSA_ILi8192EEEEEENS5_IJSB_lEEElEEEEEEEEaNS5_IJlSB_lEEENS4_8TiledMMAINS4_8MMA_AtomIJNS4_4SM904GMMA6SPARSE28GMMA_64x128x64_S32S8S8_SS_TNILNS12_9SparseSelE0EEEEEENSJ_INS5_IJSB_SB_SB_EEENS5_IJNSA_ILi0EEES19_S19_EEEEENS5_IJNS4_10UnderscoreES1C_S1C_EEEEENS4_23SM90_TMA_LOAD_MULTICASTENS4_14ComposedLayoutINS4_7SwizzleILi2ELi4ELi3EEENS4_25smem_sparse_ptr_flag_bitsILi2ELi8EEENSJ_INS5_IJNS5_IJSB_NSA_ILi8EEEEEENS5_IJSC_SG_EEEEEENS5_IJNS5_IJS19_SH_EEESM_EEEEEEEvNS4_8identityENS4_13SM90_TMA_LOADENS1G_INS1H_ILi3ELi4ELi3EEENS4_18smem_ptr_flag_bitsILi8EEENSJ_INS5_IJS1L_SH_EEENS5_IJSH_SB_EEEEEEEvS1T_EENS_8epilogue10collective6detail29Sm90TmaWarpSpecializedAdapterINS24_15DefaultEpilogueIiNS5_IJSB_llEEES28_NS23_6thread17LinearCombinationIiLi1EiiLNS29_9ScaleType4KindE0ELNS_15FloatRoundStyleE2EiEENS1_15EpilogueDefaultEEEEEvvEEEEvNT_6ParamsE,@function
        .size           _ZN7cutlass13device_kernelINS_4gemm6kernel13GemmUniversalIN4cute5tupleIJiiiiEEENS1_10collective13CollectiveMmaINS1_40MainloopSm90TmaGmmaWarpSpecializedSparseILi10ENS5_IJNS4_1CILi1EEENSA_ILi2EEESB_EEENS1_32KernelTmaWarpSpecializedPingpongEEENS5_IJNSA_ILi64EEENSA_ILi128EEESH_EEEaNS5_IJNS4_6LayoutINS5_IJiNS5_IJSC_iEEEiEEENS5_IJlNS5_IJSB_SC_EEElEEEEENSJ_INS5_IJNS5_IJSG_iEEENS5_IJSH_iEEEiEEENS5_IJNS5_IJSH_NSA_ILi8192EEEEEENS5_IJSB_lEEElEEEEEEEEaNS5_IJlSB_lEEENS4_8TiledMMAINS4_8MMA_AtomIJNS4_4SM904GMMA6SPARSE28GMMA_64x128x64_S32S8S8_SS_TNILNS12_9SparseSelE0EEEEEENSJ_INS5_IJSB_SB_SB_EEENS5_IJNSA_ILi0EEES19_S19_EEEEENS5_IJNS4_10UnderscoreES1C_S1C_EEEEENS4_23SM90_TMA_LOAD_MULTICASTENS4_14ComposedLayoutINS4_7SwizzleILi2ELi4ELi3EEENS4_25smem_sparse_ptr_flag_bitsILi2ELi8EEENSJ_INS5_IJNS5_IJSB_NSA_ILi8EEEEEENS5_IJSC_SG_EEEEEENS5_IJNS5_IJS19_SH_EEESM_EEEEEEEvNS4_8identityENS4_13SM90_TMA_LOADENS1G_INS1H_ILi3ELi4ELi3EEENS4_18smem_ptr_flag_bitsILi8EEENSJ_INS5_IJS1L_SH_EEENS5_IJSH_SB_EEEEEEEvS1T_EENS_8epilogue10collective6detail29Sm90TmaWarpSpecializedAdapterINS24_15DefaultEpilogueIiNS5_IJSB_llEEES28_NS23_6thread17LinearCombinationIiLi1EiiLNS29_9ScaleType4KindE0ELNS_15FloatRoundStyleE2EiEENS1_15EpilogueDefaultEEEEEvvEEEEvNT_6ParamsE,(.L_x_205 - _ZN7cutlass13device_kernelINS_4gemm6kernel13GemmUniversalIN4cute5tupleIJiiiiEEENS1_10collective13CollectiveMmaINS1_40MainloopSm90TmaGmmaWarpSpecializedSparseILi10ENS5_IJNS4_1CILi1EEENSA_ILi2EEESB_EEENS1_32KernelTmaWarpSpecializedPingpongEEENS5_IJNSA_ILi64EEENSA_ILi128EEESH_EEEaNS5_IJNS4_6LayoutINS5_IJiNS5_IJSC_iEEEiEEENS5_IJlNS5_IJSB_SC_EEElEEEEENSJ_INS5_IJNS5_IJSG_iEEENS5_IJSH_iEEEiEEENS5_IJNS5_IJSH_NSA_ILi8192EEEEEENS5_IJSB_lEEElEEEEEEEEaNS5_IJlSB_lEEENS4_8TiledMMAINS4_8MMA_AtomIJNS4_4SM904GMMA6SPARSE28GMMA_64x128x64_S32S8S8_SS_TNILNS12_9SparseSelE0EEEEEENSJ_INS5_IJSB_SB_SB_EEENS5_IJNSA_ILi0EEES19_S19_EEEEENS5_IJNS4_10UnderscoreES1C_S1C_EEEEENS4_23SM90_TMA_LOAD_MULTICASTENS4_14ComposedLayoutINS4_7SwizzleILi2ELi4ELi3EEENS4_25smem_sparse_ptr_flag_bitsILi2ELi8EEENSJ_INS5_IJNS5_IJSB_NSA_ILi8EEEEEENS5_IJSC_SG_EEEEEENS5_IJNS5_IJS19_SH_EEESM_EEEEEEEvNS4_8identityENS4_13SM90_TMA_LOADENS1G_INS1H_ILi3ELi4ELi3EEENS4_18smem_ptr_flag_bitsILi8EEENSJ_INS5_IJS1L_SH_EEENS5_IJSH_SB_EEEEEEEvS1T_EENS_8epilogue10collective6detail29Sm90TmaWarpSpecializedAdapterINS24_15DefaultEpilogueIiNS5_IJSB_llEEES28_NS23_6thread17LinearCombinationIiLi1EiiLNS29_9ScaleType4KindE0ELNS_15FloatRoundStyleE2EiEENS1_15EpilogueDefaultEEEEEvvEEEEvNT_6ParamsE)
        .other          _ZN7cutlass13device_kernelINS_4gemm6kernel13GemmUniversalIN4cute5tupleIJiiiiEEENS1_10collective13CollectiveMmaINS1_40MainloopSm90TmaGmmaWarpSpecializedSparseILi10ENS5_IJNS4_1CILi1EEENSA_ILi2EEESB_EEENS1_32KernelTmaWarpSpecializedPingpongEEENS5_IJNSA_ILi64EEENSA_ILi128EEESH_EEEaNS5_IJNS4_6LayoutINS5_IJiNS5_IJSC_iEEEiEEENS5_IJlNS5_IJSB_SC_EEElEEEEENSJ_INS5_IJNS5_IJSG_iEEENS5_IJSH_iEEEiEEENS5_IJNS5_IJSH_NSA_ILi8192EEEEEENS5_IJSB_lEEElEEEEEEEEaNS5_IJlSB_lEEENS4_8TiledMMAINS4_8MMA_AtomIJNS4_4SM904GMMA6SPARSE28GMMA_64x128x64_S32S8S8_SS_TNILNS12_9SparseSelE0EEEEEENSJ_INS5_IJSB_SB_SB_EEENS5_IJNSA_ILi0EEES19_S19_EEEEENS5_IJNS4_10UnderscoreES1C_S1C_EEEEENS4_23SM90_TMA_LOAD_MULTICASTENS4_14ComposedLayoutINS4_7SwizzleILi2ELi4ELi3EEENS4_25smem_sparse_ptr_flag_bitsILi2ELi8EEENSJ_INS5_IJNS5_IJSB_NSA_ILi8EEEEEENS5_IJSC_SG_EEEEEENS5_IJNS5_IJS19_SH_EEESM_EEEEEEEvNS4_8identityENS4_13SM90_TMA_LOADENS1G_INS1H_ILi3ELi4ELi3EEENS4_18smem_ptr_flag_bitsILi8EEENSJ_INS5_IJS1L_SH_EEENS5_IJSH_SB_EEEEEEEvS1T_EENS_8epilogue10collective6detail29Sm90TmaWarpSpecializedAdapterINS24_15DefaultEpilogueIiNS5_IJSB_llEEES28_NS23_6thread17LinearCombinationIiLi1EiiLNS29_9ScaleType4KindE0ELNS_15FloatRoundStyleE2EiEENS1_15EpilogueDefaultEEEEEvvEEEEvNT_6ParamsE,@"STO_CUDA_ENTRY STV_DEFAULT"
_ZN7cutlass13device_kernelINS_4gemm6kernel13GemmUniversalIN4cute5tupleIJiiiiEEENS1_10collective13CollectiveMmaINS1_40MainloopSm90TmaGmmaWarpSpecializedSparseILi10ENS5_IJNS4_1CILi1EEENSA_ILi2EEESB_EEENS1_32KernelTmaWarpSpecializedPingpongEEENS5_IJNSA_ILi64EEENSA_ILi128EEESH_EEEaNS5_IJNS4_6LayoutINS5_IJiNS5_IJSC_iEEEiEEENS5_IJlNS5_IJSB_SC_EEElEEEEENSJ_INS5_IJNS5_IJSG_iEEENS5_IJSH_iEEEiEEENS5_IJNS5_IJSH_NSA_ILi8192EEEEEENS5_IJSB_lEEElEEEEEEEEaNS5_IJlSB_lEEENS4_8TiledMMAINS4_8MMA_AtomIJNS4_4SM904GMMA6SPARSE28GMMA_64x128x64_S32S8S8_SS_TNILNS12_9SparseSelE0EEEEEENSJ_INS5_IJSB_SB_SB_EEENS5_IJNSA_ILi0EEES19_S19_EEEEENS5_IJNS4_10UnderscoreES1C_S1C_EEEEENS4_23SM90_TMA_LOAD_MULTICASTENS4_14ComposedLayoutINS4_7SwizzleILi2ELi4ELi3EEENS4_25smem_sparse_ptr_flag_bitsILi2ELi8EEENSJ_INS5_IJNS5_IJSB_NSA_ILi8EEEEEENS5_IJSC_SG_EEEEEENS5_IJNS5_IJS19_SH_EEESM_EEEEEEEvNS4_8identityENS4_13SM90_TMA_LOADENS1G_INS1H_ILi3ELi4ELi3EEENS4_18smem_ptr_flag_bitsILi8EEENSJ_INS5_IJS1L_SH_EEENS5_IJSH_SB_EEEEEEEvS1T_EENS_8epilogue10collective6detail29Sm90TmaWarpSpecializedAdapterINS24_15DefaultEpilogueIiNS5_IJSB_llEEES28_NS23_6thread17LinearCombinationIiLi1EiiLNS29_9ScaleType4KindE0ELNS_15FloatRoundStyleE2EiEENS1_15EpilogueDefaultEEEEEvvEEEEvNT_6ParamsE:
[----:B------:R-:W-:Y:S01]  /*0000*/  LDC R1, c[0x0][0x28] ;  /* 0x00000a00ff017b82 */ /* 0x000fe20000000800 */
[----:B------:R-:W0:Y:S01]  /*0010*/  S2R R10, SR_TID.X ;  /* 0x00000000000a7919 */ /* 0x000e220000002100 */
[----:B------:R-:W-:Y:S01]  /*0020*/  ELECT P0, URZ, PT ;  /* 0x00000000003f782f */ /* 0x000fe20003800000 */
[----:B------:R-:W-:Y:S01]  /*0030*/  BSSY B0, `(.L_x_0) ;  /* 0x0000012000007945 */ /* 0x000fe20003800000 */
[--C-:B0-----:R-:W-:Y:S02]  /*0040*/  SHF.R.U32.HI R0, RZ, 0x5, R10.reuse ;  /* 0x00000005ff007819 */ /* 0x101fe4000001160a */
[----:B------:R-:W-:-:S03]  /*0050*/  SHF.R.U32.HI R4, RZ, 0x7, R10 ;  /* 0x00000007ff047819 */ /* 0x000fc6000001160a */
[----:B------:R-:W0:Y:S04]  /*0060*/  SHFL.IDX PT, R2, R0, RZ, 0x1f ;  /* 0x00001fff00027589 */ /* 0x000e2800000e0000 */
[----:B------:R1:W2:Y:S01]  /*0070*/  SHFL.IDX PT, R5, R4, RZ, 0x1f ;  /* 0x00001fff04057589 */ /* 0x0002a200000e0000 */
[----:B0-----:R-:W-:-:S13]  /*0080*/  ISETP.NE.OR P0, PT, R2, RZ, !P0 ;  /* 0x000000ff0200720c */ /* 0x001fda0004705670 */
[----:B-12---:R-:W-:Y:S05]  /*0090*/  @P0 BRA `(.L_x_1) ;  /* 0x00000000002c0947 */ /* 0x006fea0003800000 */
[----:B------:R-:W-:Y:S02]  /*00a0*/  ULDC.64 UR4, c[0x0][0x198] ;  /* 0x0000660000047ab9 */ /* 0x000fe40000000a00 */
[----:B------:R-:W-:Y:S02]  /*00b0*/  UIADD3 UR6, UP0, UR4, 0xf0, URZ ;  /* 0x000000f004067890 */ /* 0x000fe4000ff1e03f */
[----:B------:R-:W-:Y:S02]  /*00c0*/  UIADD3 UR8, UP1, UR4, 0x1f0, URZ ;  /* 0x000001f004087890 */ /* 0x000fe4000ff3e03f */
[----:B------:R-:W-:Y:S02]  /*00d0*/  UIADD3 UR4, UP2, UR4, 0x2f0, URZ ;  /* 0x000002f004047890 */ /* 0x000fe4000ff5e03f */
[----:B------:R-:W-:Y:S02]  /*00e0*/  UIADD3.X UR7, URZ, UR5, URZ, UP0, !UPT ;  /* 0x000000053f077290 */ /* 0x000fe400087fe43f */
[----:B------:R-:W-:-:S02]  /*00f0*/  UIADD3.X UR9, URZ, UR5, URZ, UP1, !UPT ;  /* 0x000000053f097290 */ /* 0x000fc40008ffe43f */
[----:B------:R-:W-:-:S05]  /*0100*/  UIADD3.X UR5, URZ, UR5, URZ, UP2, !UPT ;  /* 0x000000053f057290 */ /* 0x000fca00097fe43f */
[----:B------:R0:W-:Y:S02]  /*0110*/  UTMACCTL.PF [UR6] ;  /* 0x00000000060079b9 */ /* 0x0001e40008040000 */
[----:B------:R0:W-:Y:S02]  /*0120*/  UTMACCTL.PF [UR8] ;  /* 0x00000000080079b9 */ /* 0x0001e40008040000 */
[----:B------:R0:W-:Y:S02]  /*0130*/  UTMACCTL.PF [UR4] ;  /* 0x00000000040079b9 */ /* 0x0001e40008040000 */
[----:B0-----:R-:W-:Y:S01]  /*0140*/  NOP ;  /* 0x0000000000007918 */ /* 0x001fe20000000000 */
.L_x_1:
[----:B------:R-:W-:Y:S05]  /*0150*/  BSYNC B0 ;  /* 0x0000000000007941 */ /* 0x000fea0003800000 */
.L_x_0:
[----:B------:R-:W0:Y:S01]  /*0160*/  SHFL.IDX PT, R6, R0, RZ, 0x1f ;  /* 0x00001fff00067589 */ /* 0x000e2200000e0000 */
[----:B------:R-:W-:Y:S02]  /*0170*/  SHF.R.S32.HI R3, RZ, 0x1f, R10 ;  /* 0x0000001fff037819 */ /* 0x000fe4000001140a */
[----:B0-----:R-:W-:-:S13]  /*0180*/  ISETP.NE.AND P0, PT, R6, RZ, PT ;  /* 0x000000ff0600720c */ /* 0x001fda0003f05270 */
[----:B------:R-:W-:Y:S05]  /*0190*/  @P0 BRA `(.L_x_2) ;  /* 0x0000000000940947 */ /* 0x000fea0003800000 */
[----:B------:R-:W-:Y:S01]  /*01a0*/  ELECT P0, URZ, PT ;  /* 0x00000000003f782f */ /* 0x000fe20003800000 */
[----:B------:R-:W-:-:S12]  /*01b0*/  BSSY B0, `(.L_x_2) ;  /* 0x0000023000007945 */ /* 0x000fd80003800000 */
[----:B------:R-:W-:Y:S05]  /*01c0*/  @!P0 BRA `(.L_x_3) ;  /* 0x0000000000848947 */ /* 0x000fea0003800000 */
[----:B------:R-:W0:Y:S01]  /*01d0*/  S2UR UR8, SR_CgaCtaId ;  /* 0x00000000000879c3 */ /* 0x000e220000008800 */
[----:B------:R-:W-:Y:S01]  /*01e0*/  UMOV UR4, 0x400 ;  /* 0x0000040000047882 */ /* 0x000fe20000000000 */
[----:B------:R-:W-:Y:S01]  /*01f0*/  UMOV UR5, 0x1 ;  /* 0x0000000100057882 */ /* 0x000fe20000000000 */
[----:B------:R-:W-:Y:S02]  /*0200*/  UMOV UR6, 0x2 ;  /* 0x0000000200067882 */ /* 0x000fe40000000000 */
[----:B------:R-:W-:-:S04]  /*0210*/  UIADD3 UR6, -UR6, 0x100000, URZ ;  /* 0x0010000006067890 */ /* 0x000fc8000fffe13f */
[----:B------:R-:W-:Y:S02]  /*0220*/  USHF.L.U32 UR7, UR6, 0xb, URZ ;  /* 0x0000000b06077899 */ /* 0x000fe4000800063f */
[----:B------:R-:W-:Y:S02]  /*0230*/  USHF.L.U32 UR6, UR6, 0x1, URZ ;  /* 0x0000000106067899 */ /* 0x000fe4000800063f */
[----:B0-----:R-:W-:Y:S02]  /*0240*/  ULEA UR8, UR8, UR4, 0x18 ;  /* 0x0000000408087291 */ /* 0x001fe4000f8ec03f */
[----:B------:R-:W-:-:S04]  /*0250*/  UIADD3 UR4, -UR5, 0x100000, URZ ;  /* 0x0010000005047890 */ /* 0x000fc8000fffe13f */
[----:B------:R-:W-:Y:S02]  /*0260*/  USHF.L.U32 UR5, UR4, 0xb, URZ ;  /* 0x0000000b04057899 */ /* 0x000fe4000800063f */
[----:B------:R-:W-:Y:S01]  /*0270*/  USHF.L.U32 UR4, UR4, 0x1, URZ ;  /* 0x0000000104047899 */ /* 0x000fe2000800063f */
[----:B------:R-:W0:Y:S11]  /*0280*/  FENCE.VIEW.ASYNC.S ;  /* 0x00000000000073c6 */ /* 0x000e360000000000 */
[----:B0-----:R0:W1:Y:S01]  /*0290*/  SYNCS.EXCH.64 URZ, [UR8], UR4 ;  /* 0x00000004083f75b2 */ /* 0x0010620008000100 */
[----:B------:R0:W2:Y:S01]  /*02a0*/  SYNCS.EXCH.64 URZ, [UR8+0x50], UR6 ;  /* 0x00005006083f75b2 */ /* 0x0000a20008000100 */
[----:B------:R0:W3:Y:S01]  /*02b0*/  SYNCS.EXCH.64 URZ, [UR8+0x8], UR4 ;  /* 0x00000804083f75b2 */ /* 0x0000e20008000100 */
[----:B------:R0:W4:Y:S01]  /*02c0*/  SYNCS.EXCH.64 URZ, [UR8+0x58], UR6 ;  /* 0x00005806083f75b2 */ /* 0x0001220008000100 */
[----:B------:R0:W0:Y:S01]  /*02d0*/  SYNCS.EXCH.64 URZ, [UR8+0x10], UR4 ;  /* 0x00001004083f75b2 */ /* 0x0000220008000100 */
        /* <DEDUP_REMOVED lines=15> */
[----:B------:R-:W-:Y:S01]  /*03d0*/  NOP ;  /* 0x0000000000007918 */ /* 0x000fe20000000000 */
.L_x_3:
[----:B0-----:R-:W-:Y:S05]  /*03e0*/  BSYNC B0 ;  /* 0x0000000000007941 */ /* 0x001fea0003800000 */
.L_x_2:
[----:B------:R-:W0:Y:S01]  /*03f0*/  SHFL.IDX PT, R12, R0, RZ, 0x1f ;  /* 0x00001fff000c7589 */ /* 0x000e2200000e0000 */
[----:B------:R-:W-:Y:S01]  /*0400*/  LEA.HI R3, R3, R10, RZ, 0x7 ;  /* 0x0000000a03037211 */ /* 0x000fe200078f38ff */
[----:B------:R-:W5:Y:S01]  /*0410*/  S2UR UR13, SR_CTAID.X ;  /* 0x00000000000d79c3 */ /* 0x000f620000002500 */
[----:B------:R-:W-:Y:S01]  /*0420*/  ELECT P0, URZ, PT ;  /* 0x00000000003f782f */ /* 0x000fe20003800000 */
[----:B------:R-:W1:Y:S01]  /*0430*/  SHFL.IDX PT, R9, R0, RZ, 0x1f ;  /* 0x00001fff00097589 */ /* 0x000e6200000e0000 */
[----:B------:R-:W-:Y:S02]  /*0440*/  LOP3.LUT R3, R3, 0xffffff80, RZ, 0xc0, !PT ;  /* 0xffffff8003037812 */ /* 0x000fe400078ec0ff */
[----:B------:R-:W-:Y:S01]  /*0450*/  ELECT P1, URZ, PT ;  /* 0x00000000003f782f */ /* 0x000fe20003820000 */
[----:B------:R-:W-:Y:S01]  /*0460*/  NOP ;  /* 0x0000000000007918 */ /* 0x000fe20000000000 */
[----:B------:R-:W2:Y:S01]  /*0470*/  S2R R16, SR_CTAID.Y ;  /* 0x0000000000107919 */ /* 0x000ea20000002600 */
[----:B------:R-:W-:Y:S01]  /*0480*/  ULDC UR4, c[0x0][0x150] ;  /* 0x0000540000047ab9 */ /* 0x000fe20000000800 */
[----:B------:R-:W-:Y:S01]  /*0490*/  IMAD.IADD R11, R10, 0x1, -R3 ;  /* 0x000000010a0b7824 */ /* 0x000fe200078e0a03 */
[----:B------:R-:W3:Y:S01]  /*04a0*/  LDC R25, c[0x0][0x148] ;  /* 0x00005200ff197b82 */ /* 0x000ee20000000800 */
[----:B------:R2:W4:Y:S01]  /*04b0*/  SHFL.IDX PT, R13, R4, RZ, 0x1f ;  /* 0x00001fff040d7589 */ /* 0x00052200000e0000 */
[----:B------:R-:W-:Y:S01]  /*04c0*/  UMOV UR11, 0x80 ;  /* 0x00000080000b7882 */ /* 0x000fe20000000000 */
[----:B------:R-:W-:Y:S01]  /*04d0*/  NOP ;  /* 0x0000000000007918 */ /* 0x000fe20000000000 */
[----:B------:R-:W-:Y:S01]  /*04e0*/  SHF.R.S32.HI R24, RZ, 0x1f, R11 ;  /* 0x0000001fff187819 */ /* 0x000fe2000001140b */
[C---:B------:R-:W-:Y:S01]  /*04f0*/  VIADD R40, R5.reuse, 0xffffffff ;  /* 0xffffffff05287836 */ /* 0x040fe20000000000 */
[----:B------:R-:W-:-:S02]  /*0500*/  ISETP.NE.AND P2, PT, R5, RZ, PT ;  /* 0x000000ff0500720c */ /* 0x000fc40003f45270 */
[----:B------:R-:W-:Y:S02]  /*0510*/  LEA.HI R3, R24, R11, RZ, 0x3 ;  /* 0x0000000b18037211 */ /* 0x000fe400078f18ff */
[----:B------:R-:W-:Y:S02]  /*0520*/  ISETP.GE.U32.AND P5, PT, R40, 0x2, PT ;  /* 0x000000022800780c */ /* 0x000fe40003fa6070 */
[--C-:B------:R-:W-:Y:S02]  /*0530*/  SHF.R.S32.HI R7, RZ, 0x3, R3.reuse ;  /* 0x00000003ff077819 */ /* 0x100fe40000011403 */
[----:B0-----:R-:W-:Y:S02]  /*0540*/  ISETP.NE.OR P0, PT, R12, RZ, !P0 ;  /* 0x000000ff0c00720c */ /* 0x001fe40004705670 */
[----:B------:R-:W-:Y:S01]  /*0550*/  SHF.R.S32.HI R8, RZ, 0x1f, R3 ;  /* 0x0000001fff087819 */ /* 0x000fe20000011403 */
[----:B------:R-:W0:Y:S01]  /*0560*/  LDC R12, c[0x0][0x140] ;  /* 0x00005000ff0c7b82 */ /* 0x000e220000000800 */
[----:B-1----:R-:W-:-:S02]  /*0570*/  ISETP.NE.OR P1, PT, R9, RZ, !P1 ;  /* 0x000000ff0900720c */ /* 0x002fc40004f25670 */
[----:B------:R-:W-:Y:S02]  /*0580*/  LEA.HI R8, R8, R7, RZ, 0x2 ;  /* 0x0000000708087211 */ /* 0x000fe400078f10ff */
[----:B-----5:R-:W-:Y:S02]  /*0590*/  I2FP.F32.U32 R0, UR13 ;  /* 0x0000000d00007c45 */ /* 0x020fe40008201000 */
[----:B------:R-:W-:Y:S01]  /*05a0*/  LOP3.LUT R8, R8, 0xfffffffc, RZ, 0xc0, !PT ;  /* 0xfffffffc08087812 */ /* 0x000fe200078ec0ff */
[----:B------:R-:W1:Y:S01]  /*05b0*/  LDC R9, c[0x0][0x144] ;  /* 0x00005100ff097b82 */ /* 0x000e620000000800 */
[----:B------:R-:W-:Y:S01]  /*05c0*/  SHF.R.S32.HI R3, RZ, 0x1f, R2 ;  /* 0x0000001fff037819 */ /* 0x000fe20000011402 */
[----:B------:R-:W-:Y:S01]  /*05d0*/  VOTEU.ALL UP0, P0 ;  /* 0x00000000003f7886 */ /* 0x000fe20000000000 */
[----:B------:R-:W-:Y:S01]  /*05e0*/  FMUL R0, R0, UR4 ;  /* 0x0000000400007c20 */ /* 0x000fe20008400000 */
[----:B--2---:R-:W-:Y:S01]  /*05f0*/  I2FP.F32.U32 R4, R16 ;  /* 0x0000001000047245 */ /* 0x004fe20000201000 */
[----:B------:R-:W-:Y:S01]  /*0600*/  ULDC UR4, c[0x0][0x154] ;  /* 0x0000550000047ab9 */ /* 0x000fe20000000800 */
[----:B------:R-:W-:Y:S01]  /*0610*/  VOTEU.ALL UP1, P1 ;  /* 0x00000000003f7886 */ /* 0x000fe20000820000 */
[----:B------:R-:W-:Y:S01]  /*0620*/  IMAD.IADD R8, R7, 0x1, -R8 ;  /* 0x0000000107087824 */ /* 0x000fe200078e0a08 */
[----:B------:R-:W2:Y:S01]  /*0630*/  @!UP0 S2UR UR7, SR_CgaCtaId ;  /* 0x00000000000789c3 */ /* 0x000ea20000008800 */
[----:B------:R-:W-:Y:S01]  /*0640*/  SHF.R.S32.HI R7, RZ, 0x1f, R6 ;  /* 0x0000001fff077819 */ /* 0x000fe20000011406 */
[----:B------:R-:W-:Y:S01]  /*0650*/  FMUL R4, R4, UR4 ;  /* 0x0000000404047c20 */ /* 0x000fe20008400000 */
[----:B------:R-:W-:Y:S01]  /*0660*/  LEA.HI R3, R3, R2, RZ, 0x2 ;  /* 0x0000000203037211 */ /* 0x000fe200078f10ff */
[----:B------:R-:W5:Y:S01]  /*0670*/  F2I.U32.TRUNC.NTZ R0, R0 ;  /* 0x0000000000007305 */ /* 0x000f62000020f000 */
[----:B------:R-:W-:Y:S01]  /*0680*/  LEA.HI R7, R7, R6, RZ, 0x2 ;  /* 0x0000000607077211 */ /* 0x000fe200078f10ff */
[----:B------:R-:W-:Y:S01]  /*0690*/  UMOV UR4, 0x20 ;  /* 0x0000002000047882 */ /* 0x000fe20000000000 */
[----:B------:R-:W-:Y:S01]  /*06a0*/  LOP3.LUT R3, R3, 0xfffffffc, RZ, 0xc0, !PT ;  /* 0xfffffffc03037812 */ /* 0x000fe200078ec0ff */
[----:B------:R-:W4:Y:S01]  /*06b0*/  @!UP1 S2UR UR10, SR_CgaCtaId ;  /* 0x00000000000a99c3 */ /* 0x000f220000008800 */
[----:B------:R-:W-:Y:S01]  /*06c0*/  LOP3.LUT R7, R7, 0x3ffffffc, RZ, 0xc0, !PT ;  /* 0x3ffffffc07077812 */ /* 0x000fe200078ec0ff */
[----:B------:R-:W-:Y:S01]  /*06d0*/  @!UP0 UMOV UR6, 0x400 ;  /* 0x0000040000068882 */ /* 0x000fe20000000000 */
[----:B------:R-:W-:-:S04]  /*06e0*/  @!UP0 UIADD3 UR4, -UR4, 0x100000, URZ ;  /* 0x0010000004048890 */ /* 0x000fc8000fffe13f */
[----:B------:R-:W-:Y:S02]  /*06f0*/  @!UP0 USHF.L.U32 UR5, UR4, 0xb, URZ ;  /* 0x0000000b04058899 */ /* 0x000fe4000800063f */
[----:B------:R-:W-:Y:S01]  /*0700*/  @!UP0 USHF.L.U32 UR4, UR4, 0x1, URZ ;  /* 0x0000000104048899 */ /* 0x000fe2000800063f */
[----:B------:R-:W3:Y:S01]  /*0710*/  F2I.U32.TRUNC.NTZ R4, R4 ;  /* 0x0000000400047305 */ /* 0x000ee2000020f000 */
[----:B------:R-:W-:Y:S01]  /*0720*/  IMAD.IADD R22, R2, 0x1, -R3 ;  /* 0x0000000102167824 */ /* 0x000fe200078e0a03 */
[----:B------:R-:W-:Y:S01]  /*0730*/  @!UP1 UMOV UR9, 0x400 ;  /* 0x0000040000099882 */ /* 0x000fe20000000000 */
[----:B------:R-:W-:Y:S01]  /*0740*/  IMAD.IADD R7, R6, 0x1, -R7 ;  /* 0x0000000106077824 */ /* 0x000fe200078e0a07 */
[----:B0-----:R-:W-:Y:S01]  /*0750*/  ISETP.EQ.U32.AND P3, PT, R12, 0x1, PT ;  /* 0x000000010c00780c */ /* 0x001fe20003f62070 */
[----:B------:R-:W-:Y:S01]  /*0760*/  VOTEU.ALL UP2, P1 ;  /* 0x00000000003f7886 */ /* 0x000fe20000840000 */
[----:B------:R-:W-:Y:S01]  /*0770*/  VOTEU.ALL UP3, P1 ;  /* 0x00000000003f7886 */ /* 0x000fe20000860000 */
[----:B------:R-:W-:Y:S01]  /*0780*/  IMAD R7, R7, 0x4, R8 ;  /* 0x0000000407077824 */ /* 0x000fe200078e0208 */
[----:B------:R-:W-:Y:S01]  /*0790*/  VOTEU.ALL UP4, P1 ;  /* 0x00000000003f7886 */ /* 0x000fe20000880000 */
[----:B------:R-:W-:Y:S01]  /*07a0*/  VOTEU.ALL UP5, P1 ;  /* 0x00000000003f7886 */ /* 0x000fe200008a0000 */
[----:B------:R-:W-:Y:S01]  /*07b0*/  ISETP.NE.AND P1, PT, R22, 0x3, PT ;  /* 0x000000031600780c */ /* 0x000fe20003f25270 */
[----:B------:R-:W-:Y:S01]  /*07c0*/  IMAD.SHL.U32 R12, R7, 0x4, RZ ;  /* 0x00000004070c7824 */ /* 0x000fe200078e00ff */
[----:B--2---:R-:W-:Y:S01]  /*07d0*/  @!UP0 ULEA UR8, UR7, UR6, 0x18 ;  /* 0x0000000607088291 */ /* 0x004fe2000f8ec03f */
[----:B-----5:R-:W-:Y:S01]  /*07e0*/  IMAD.MOV R0, RZ, RZ, -R0 ;  /* 0x000000ffff007224 */ /* 0x020fe200078e0a00 */
[----:B------:R-:W-:-:S04]  /*07f0*/  @!UP1 UIADD3 UR6, -UR11, 0x100000, URZ ;  /* 0x001000000b069890 */ /* 0x000fc8000fffe13f */
[----:B------:R-:W-:Y:S02]  /*0800*/  @!UP1 USHF.L.U32 UR7, UR6, 0xb, URZ ;  /* 0x0000000b06079899 */ /* 0x000fe4000800063f */
[----:B------:R-:W-:Y:S01]  /*0810*/  @!UP1 USHF.L.U32 UR6, UR6, 0x1, URZ ;  /* 0x0000000106069899 */ /* 0x000fe2000800063f */
[----:B---3--:R-:W-:Y:S01]  /*0820*/  IMAD.MOV R26, RZ, RZ, -R4 ;  /* 0x000000ffff1a7224 */ /* 0x008fe200078e0a04 */
[----:B------:R-:W-:Y:S01]  /*0830*/  VOTEU.ALL UP0, P0 ;  /* 0x00000000003f7886 */ /* 0x000fe20000000000 */
[----:B------:R-:W-:Y:S01]  /*0840*/  LOP3.LUT R12, R7, 0xc, R12, 0x78, !PT ;  /* 0x0000000c070c7812 */ /* 0x000fe200078e780c */
[----:B-1----:R-:W-:Y:S01]  /*0850*/  IMAD R23, R9, R0, UR13 ;  /* 0x0000000d09177e24 */ /* 0x002fe2000f8e0200 */
[----:B------:R-:W-:Y:S01]  /*0860*/  ISETP.EQ.OR P1, PT, R22, RZ, !P1 ;  /* 0x000000ff1600720c */ /* 0x000fe20004f22670 */
[----:B----4-:R-:W-:Y:S01]  /*0870*/  @!UP1 ULEA UR9, UR10, UR9, 0x18 ;  /* 0x000000090a099291 */ /* 0x010fe2000f8ec03f */
[----:B------:R-:W-:Y:S01]  /*0880*/  IMAD R3, R25, R26, R16 ;  /* 0x0000001a19037224 */ /* 0x000fe200078e0210 */
[----:B------:R-:W-:Y:S01]  /*0890*/  VOTEU.ALL UP1, P0 ;  /* 0x00000000003f7886 */ /* 0x000fe20000020000 */
[----:B------:R-:W-:Y:S01]  /*08a0*/  LOP3.LUT P0, RZ, R11, 0x7, RZ, 0xc0, !PT ;  /* 0x000000070bff7812 */ /* 0x000fe2000780c0ff */
[----:B------:R-:W0:Y:S02]  /*08b0*/  FENCE.VIEW.ASYNC.S ;  /* 0x00000000000073c6 */ /* 0x000e240000000000 */
[----:B0-----:R0:W1:Y:S01]  /*08c0*/  @!UP0 SYNCS.EXCH.64 URZ, [UR8+0xd0], UR4 ;  /* 0x0000d004083f85b2 */ /* 0x0010620008000100 */
[----:B------:R-:W-:-:S02]  /*08d0*/  ISETP.EQ.AND P1, PT, R5, RZ, P1 ;  /* 0x000000ff0500720c */ /* 0x000fc40000f22270 */
[----:B------:R-:W-:Y:S02]  /*08e0*/  ISETP.NE.AND P4, PT, R3, R12, PT ;  /* 0x0000000c0300720c */ /* 0x000fe40003f85270 */
[----:B------:R-:W-:Y:S02]  /*08f0*/  ISETP.LT.U32.AND P0, PT, R12, 0x2, !P0 ;  /* 0x000000020c00780c */ /* 0x000fe40004701070 */
[----:B------:R-:W-:Y:S02]  /*0900*/  ISETP.EQ.OR P4, PT, R23, RZ, !P4 ;  /* 0x000000ff1700720c */ /* 0x000fe40006782670 */
[----:B------:R-:W-:Y:S02]  /*0910*/  SEL R7, RZ, 0x1, !P1 ;  /* 0x00000001ff077807 */ /* 0x000fe40004800000 */
[----:B------:R-:W-:Y:S02]  /*0920*/  R2UR UR12, R13 ;  /* 0x000000000d0c72ca */ /* 0x000fe400000e0000 */
[----:B------:R-:W-:-:S02]  /*0930*/  PLOP3.LUT P0, PT, P0, P4, PT, 0x80, 0x0 ;  /* 0x000000000000781c */ /* 0x000fc40000709070 */
[----:B------:R-:W-:Y:S01]  /*0940*/  SEL R7, R7, 0x2, P5 ;  /* 0x0000000207077807 */ /* 0x000fe20002800000 */
[----:B------:R0:W2:Y:S01]  /*0950*/  @!UP1 SYNCS.EXCH.64 URZ, [UR8+0xd8], UR4 ;  /* 0x0000d804083f95b2 */ /* 0x0000a20008000100 */
[----:B------:R-:W-:Y:S01]  /*0960*/  NOP ;  /* 0x0000000000007918 */ /* 0x000fe20000000000 */
[----:B------:R0:W3:Y:S01]  /*0970*/  @!UP2 SYNCS.EXCH.64 URZ, [UR9+0xb0], UR6 ;  /* 0x0000b006093fa5b2 */ /* 0x0000e20008000100 */
[----:B------:R0:W4:Y:S01]  /*0980*/  @!UP3 SYNCS.EXCH.64 URZ, [UR9+0xb8], UR6 ;  /* 0x0000b806093fb5b2 */ /* 0x0001220008000100 */
[----:B------:R0:W0:Y:S01]  /*0990*/  @!UP4 SYNCS.EXCH.64 URZ, [UR9+0xc0], UR6 ;  /* 0x0000c006093fc5b2 */ /* 0x0000220008000100 */
[----:B------:R0:W0:Y:S01]  /*09a0*/  @!UP5 SYNCS.EXCH.64 URZ, [UR9+0xc8], UR6 ;  /* 0x0000c806093fd5b2 */ /* 0x0000220008000100 */
[----:B------:R-:W-:Y:S01]  /*09b0*/  NOP ;  /* 0x0000000000007918 */ /* 0x000fe20000000000 */
[----:B------:R-:W-:Y:S05]  /*09c0*/  @!P3 BRA `(.L_x_4) ;  /* 0x000000000008b947 */ /* 0x000fea0003800000 */
[----:B01234-:R-:W-:Y:S01]  /*09d0*/  UCGABAR_ARV ;  /* 0x00000000000079c7 */ /* 0x01ffe20008000000 */
[----:B------:R-:W-:Y:S05]  /*09e0*/  BRA `(.L_x_5) ;  /* 0x0000000000047947 */ /* 0x000fea0003800000 */
.L_x_4:
[----:B01234-:R-:W-:Y:S01]  /*09f0*/  NOP ;  /* 0x0000000000007918 */ /* 0x01ffe20000000000 */
.L_x_5:
[----:B------:R-:W-:Y:S01]  /*0a00*/  ULDC.64 UR4, c[0x0][0x698] ;  /* 0x0001a60000047ab9 */ /* 0x000fe20000000a00 */
[----:B------:R-:W-:Y:S01]  /*0a10*/  ULDC.64 UR18, c[0x0][0x208] ;  /* 0x0000820000127ab9 */ /* 0x000fe20000000a00 */
[----:B------:R-:W-:-:S04]  /*0a20*/  ISETP.NE.U32.AND P1, PT, RZ, UR4, PT ;  /* 0x00000004ff007c0c */ /* 0x000fc8000bf25070 */
[----:B------:R-:W-:-:S13]  /*0a30*/  ISETP.NE.AND.EX P1, PT, RZ, UR5, PT, P1 ;  /* 0x00000005ff007c0c */ /* 0x000fda000bf25310 */
[----:B------:R-:W-:Y:S05]  /*0a40*/  @!P1 BRA `(.L_x_6) ;  /* 0x00000000001c9947 */ /* 0x000fea0003800000 */
[----:B------:R-:W0:Y:S02]  /*0a50*/  LDC.64 R2, c[0x0][0x698] ;  /* 0x0001a600ff027b82 */ /* 0x000e240000000a00 */
[----:B0-----:R-:W2:Y:S02]  /*0a60*/  LDG.E.64 R2, desc[UR18][R2.64] ;  /* 0x0000001202027981 */ /* 0x001ea4000c1e1b00 */
[----:B--2---:R-:W-:-:S04]  /*0a70*/  ISETP.NE.U32.AND P1, PT, R2, RZ, PT ;  /* 0x000000ff0200720c */ /* 0x004fc80003f25070 */
[----:B------:R-:W-:-:S13]  /*0a80*/  ISETP.NE.AND.EX P1, PT, R3, RZ, PT, P1 ;  /* 0x000000ff0300720c */ /* 0x000fda0003f25310 */
[----:B------:R-:W-:Y:S05]  /*0a90*/  @!P1 BRA `(.L_x_6) ;  /* 0x0000000000089947 */ /* 0x000fea0003800000 */
[----:B------:R0:W5:Y:S01]  /*0aa0*/  LD.E R13, desc[UR18][R2.64] ;  /* 0x00000012020d7980 */ /* 0x000162000c101900 */
[----:B------:R-:W-:Y:S05]  /*0ab0*/  BRA `(.L_x_7) ;  /* 0x0000000000207947 */ /* 0x000fea0003800000 */
.L_x_6:
[----:B------:R-:W-:Y:S02]  /*0ac0*/  ULDC.64 UR4, c[0x0][0x688] ;  /* 0x0001a20000047ab9 */ /* 0x000fe40000000a00 */
[----:B------:R-:W-:-:S04]  /*0ad0*/  ISETP.NE.U32.AND P1, PT, RZ, UR4, PT ;  /* 0x00000004ff007c0c */ /* 0x000fc8000bf25070 */
[----:B------:R-:W-:-:S13]  /*0ae0*/  ISETP.NE.AND.EX P1, PT, RZ, UR5, PT, P1 ;  /* 0x00000005ff007c0c */ /* 0x000fda000bf25310 */
[----:B------:R-:W-:Y:S05]  /*0af0*/  @!P1 BRA `(.L_x_8) ;  /* 0x00000000000c9947 */ /* 0x000fea0003800000 */
[----:B------:R-:W0:Y:S02]  /*0b00*/  LDC.64 R2, c[0x0][0x688] ;  /* 0x0001a200ff027b82 */ /* 0x000e240000000a00 */
[----:B0-----:R1:W5:Y:S01]  /*0b10*/  LDG.E R13, desc[UR18][R2.64] ;  /* 0x00000012020d7981 */ /* 0x001362000c1e1900 */
[----:B------:R-:W-:Y:S05]  /*0b20*/  BRA `(.L_x_7) ;  /* 0x0000000000047947 */ /* 0x000fea0003800000 */
.L_x_8:
[----:B------:R-:W2:Y:S02]  /*0b30*/  LDC R13, c[0x0][0x680] ;  /* 0x0001a000ff0d7b82 */ /* 0x000ea40000000800 */
.L_x_7:
[----:B------:R-:W-:Y:S02]  /*0b40*/  ULDC.64 UR4, c[0x0][0x6a0] ;  /* 0x0001a80000047ab9 */ /* 0x000fe40000000a00 */
[----:B------:R-:W-:-:S04]  /*0b50*/  ISETP.NE.U32.AND P1, PT, RZ, UR4, PT ;  /* 0x00000004ff007c0c */ /* 0x000fc8000bf25070 */
[----:B------:R-:W-:-:S13]  /*0b60*/  ISETP.NE.AND.EX P1, PT, RZ, UR5, PT, P1 ;  /* 0x00000005ff007c0c */ /* 0x000fda000bf25310 */
[----:B------:R-:W-:Y:S05]  /*0b70*/  @!P1 BRA `(.L_x_9) ;  /* 0x00000000001c9947 */ /* 0x000fea0003800000 */
[----:B01----:R-:W0:Y:S02]  /*0b80*/  LDC.64 R2, c[0x0][0x6a0] ;  /* 0x0001a800ff027b82 */ /* 0x003e240000000a00 */
[----:B0-----:R-:W3:Y:S02]  /*0b90*/  LDG.E.64 R2, desc[UR18][R2.64] ;  /* 0x0000001202027981 */ /* 0x001ee4000c1e1b00 */
[----:B---3--:R-:W-:-:S04]  /*0ba0*/  ISETP.NE.U32.AND P1, PT, R2, RZ, PT ;  /* 0x000000ff0200720c */ /* 0x008fc80003f25070 */
[----:B------:R-:W-:-:S13]  /*0bb0*/  ISETP.NE.AND.EX P1, PT, R3, RZ, PT, P1 ;  /* 0x000000ff0300720c */ /* 0x000fda0003f25310 */
[----:B------:R-:W-:Y:S05]  /*0bc0*/  @!P1 BRA `(.L_x_9) ;  /* 0x0000000000089947 */ /* 0x000fea0003800000 */
[----:B------:R0:W5:Y:S01]  /*0bd0*/  LD.E R14, desc[UR18][R2.64] ;  /* 0x00000012020e7980 */ /* 0x000162000c101900 */
[----:B------:R-:W-:Y:S05]  /*0be0*/  BRA `(.L_x_10) ;  /* 0x0000000000207947 */ /* 0x000fea0003800000 */
.L_x_9:
[----:B------:R-:W-:Y:S02]  /*0bf0*/  ULDC.64 UR4, c[0x0][0x690] ;  /* 0x0001a40000047ab9 */ /* 0x000fe40000000a00 */
[----:B------:R-:W-:-:S04]  /*0c00*/  ISETP.NE.U32.AND P1, PT, RZ, UR4, PT ;  /* 0x00000004ff007c0c */ /* 0x000fc8000bf25070 */
[----:B------:R-:W-:-:S13]  /*0c10*/  ISETP.NE.AND.EX P1, PT, RZ, UR5, PT, P1 ;  /* 0x00000005ff007c0c */ /* 0x000fda000bf25310 */
[----:B------:R-:W-:Y:S05]  /*0c20*/  @!P1 BRA `(.L_x_11) ;  /* 0x00000000000c9947 */ /* 0x000fea0003800000 */
[----:B------:R-:W3:Y:S02]  /*0c30*/  LDC.64 R14, c[0x0][0x690] ;  /* 0x0001a400ff0e7b82 */ /* 0x000ee40000000a00 */
[----:B---3--:R3:W5:Y:S01]  /*0c40*/  LDG.E R14, desc[UR18][R14.64] ;  /* 0x000000120e0e7981 */ /* 0x008762000c1e1900 */
[----:B------:R-:W-:Y:S05]  /*0c50*/  BRA `(.L_x_10) ;  /* 0x0000000000047947 */ /* 0x000fea0003800000 */
.L_x_11:
[----:B------:R-:W4:Y:S02]  /*0c60*/  LDC R14, c[0x0][0x684] ;  /* 0x0001a100ff0e7b82 */ /* 0x000f240000000800 */
.L_x_10:
[----:B------:R-:W1:Y:S01]  /*0c70*/  LDC R0, c[0x0][0x75c] ;  /* 0x0001d700ff007b82 */ /* 0x000e620000000800 */
[----:B------:R-:W-:Y:S01]  /*0c80*/  ULDC UR8, c[0x0][0x604] ;  /* 0x0001810000087ab9 */ /* 0x000fe20000000800 */
[----:B------:R-:W-:Y:S01]  /*0c90*/  ISETP.NE.AND P1, PT, R5, 0x2, PT ;  /* 0x000000020500780c */ /* 0x000fe20003f25270 */
[----:B------:R-:W-:Y:S01]  /*0ca0*/  UIADD3 UR8, UR8, 0x3f, URZ ;  /* 0x0000003f08087890 */ /* 0x000fe2000fffe03f */
[----:B------:R-:W-:Y:S01]  /*0cb0*/  IMAD.U32 R4, RZ, RZ, UR13 ;  /* 0x0000000dff047e24 */ /* 0x000fe2000f8e00ff */
[----:B------:R-:W-:Y:S01]  /*0cc0*/  UMOV UR5, URZ ;  /* 0x0000003f00057c82 */ /* 0x000fe20008000000 */
[----:B------:R-:W-:Y:S01]  /*0cd0*/  UMOV UR4, URZ ;  /* 0x0000003f00047c82 */ /* 0x000fe20008000000 */
[----:B------:R-:W-:Y:S01]  /*0ce0*/  USHF.R.S32.HI UR9, URZ, 0x1f, UR8 ;  /* 0x0000001f3f097899 */ /* 0x000fe20008011408 */
[----:B------:R-:W-:-:S03]  /*0cf0*/  ULDC.64 UR10, c[0x0][0x750] ;  /* 0x0001d400000a7ab9 */ /* 0x000fc60000000a00 */
[----:B------:R-:W-:Y:S01]  /*0d00*/  ULEA.HI UR9, UR9, UR8, URZ, 0x6 ;  /* 0x0000000809097291 */ /* 0x000fe2000f8f303f */
[----:B-1----:R-:W-:-:S13]  /*0d10*/  ISETP.NE.AND P4, PT, R0, 0x1, PT ;  /* 0x000000010000780c */ /* 0x002fda0003f85270 */
[----:B0-----:R-:W0:Y:S01]  /*0d20*/  @P4 LDC R3, c[0x0][0x10] ;  /* 0x00000400ff034b82 */ /* 0x001e220000000800 */
[----:B------:R-:W-:Y:S02]  /*0d30*/  @P4 IMAD.MOV.U32 R17, RZ, RZ, RZ ;  /* 0x000000ffff114224 */ /* 0x000fe400078e00ff */
[----:B------:R-:W-:-:S05]  /*0d40*/  @P4 IMAD.MOV.U32 R5, RZ, RZ, RZ ;  /* 0x000000ffff054224 */ /* 0x000fca00078e00ff */
[----:B------:R-:W1:Y:S01]  /*0d50*/  @!P4 LDC R9, c[0x0][0xc] ;  /* 0x00000300ff09cb82 */ /* 0x000e620000000800 */
[----:B------:R-:W-:Y:S01]  /*0d60*/  ULDC UR6, c[0x0][0xc] ;  /* 0x0000030000067ab9 */ /* 0x000fe20000000800 */
[----:B------:R-:W-:Y:S02]  /*0d70*/  ULDC UR7, c[0x0][0x10] ;  /* 0x0000040000077ab9 */ /* 0x000fe40000000800 */
[----:B------:R-:W-:-:S04]  /*0d80*/  UIMAD.WIDE.U32 UR6, UR6, UR7, URZ ;  /* 0x00000007060672a5 */ /* 0x000fc8000f8e003f */
[----:B------:R-:W3:Y:S01]  /*0d90*/  LDC R8, c[0x0][0x14] ;  /* 0x00000500ff087b82 */ /* 0x000ee20000000800 */
[----:B0-----:R-:W-:-:S04]  /*0da0*/  @P4 IMAD.WIDE.U32 R2, R3, UR13, R16 ;  /* 0x0000000d03024c25 */ /* 0x001fc8000f8e0010 */
[----:B------:R-:W-:Y:S02]  /*0db0*/  @P4 IMAD.IADD R3, R3, 0x1, R5 ;  /* 0x0000000103034824 */ /* 0x000fe400078e0205 */
[----:B------:R-:W-:Y:S02]  /*0dc0*/  IMAD.MOV.U32 R5, RZ, RZ, RZ ;  /* 0x000000ffff057224 */ /* 0x000fe400078e00ff */
[----:B-1----:R-:W-:-:S04]  /*0dd0*/  @!P4 IMAD.WIDE.U32 R4, R16, R9, R4 ;  /* 0x000000091004c225 */ /* 0x002fc800078e0004 */
[----:B------:R-:W-:Y:S02]  /*0de0*/  @!P4 IMAD.MOV.U32 R2, RZ, RZ, R4 ;  /* 0x000000ffff02c224 */ /* 0x000fe400078e0004 */
[C---:B---3--:R-:W-:Y:S02]  /*0df0*/  IMAD R15, R8.reuse, UR7, RZ ;  /* 0x00000007080f7c24 */ /* 0x048fe4000f8e02ff */
[----:B------:R-:W-:Y:S01]  /*0e00*/  IMAD.WIDE.U32 R8, R8, UR6, RZ ;  /* 0x0000000608087c25 */ /* 0x000fe2000f8e00ff */
[----:B------:R-:W-:-:S03]  /*0e10*/  USHF.R.S32.HI UR6, URZ, 0x6, UR9 ;  /* 0x000000063f067899 */ /* 0x000fc60008011409 */
[----:B------:R-:W-:Y:S02]  /*0e20*/  @!P4 IMAD.MOV.U32 R3, RZ, RZ, R5 ;  /* 0x000000ffff03c224 */ /* 0x000fe400078e0005 */
[----:B------:R-:W-:Y:S01]  /*0e30*/  IMAD.IADD R0, R9, 0x1, R15 ;  /* 0x0000000109007824 */ /* 0x000fe200078e020f */
[----:B------:R-:W-:Y:S06]  /*0e40*/  @P1 BRA `(.L_x_12) ;  /* 0x0000000000201947 */ /* 0x000fec0003800000 */
[----:B------:R-:W-:Y:S01]  /*0e50*/  UISETP.GE.U32.AND UP0, UPT, UR6, 0xa, UPT ;  /* 0x0000000a0600788c */ /* 0x000fe2000bf06070 */
[----:B------:R-:W-:Y:S01]  /*0e60*/  IADD3 R2, P1, R2, R8, RZ ;  /* 0x0000000802027210 */ /* 0x000fe20007f3e0ff */
[----:B------:R-:W-:-:S04]  /*0e70*/  UIMAD.WIDE.U32 UR4, UR6, -0x33333333, URZ ;  /* 0xcccccccd060478a5 */ /* 0x000fc8000f8e003f */
[----:B------:R-:W-:Y:S01]  /*0e80*/  USHF.R.U32.HI UR5, URZ, 0x3, UR5 ;  /* 0x000000033f057899 */ /* 0x000fe20008011605 */
[----:B------:R-:W-:Y:S02]  /*0e90*/  IMAD.X R3, R0, 0x1, R3, P1 ;  /* 0x0000000100037824 */ /* 0x000fe400008e0603 */
[----:B------:R-:W-:Y:S02]  /*0ea0*/  UMOV UR4, URZ ;  /* 0x0000003f00047c82 */ /* 0x000fe40008000000 */
[----:B------:R-:W-:Y:S02]  /*0eb0*/  @UP0 ULOP3.LUT UR4, UR5, 0x1, URZ, 0xc0, !UPT ;  /* 0x0000000105040892 */ /* 0x000fe4000f8ec03f */
[----:B------:R-:W-:-:S12]  /*0ec0*/  UIMAD UR5, UR5, -0xa, UR6 ;  /* 0xfffffff6050578a4 */ /* 0x000fd8000f8e0206 */
.L_x_12:
[----:B------:R-:W-:Y:S01]  /*0ed0*/  ISETP.GE.U32.AND P1, PT, R2, UR10, PT ;  /* 0x0000000a02007c0c */ /* 0x000fe2000bf26070 */
[----:B------:R-:W-:Y:S01]  /*0ee0*/  IMAD.MOV.U32 R6, RZ, RZ, -0x1 ;  /* 0xffffffffff067424 */ /* 0x000fe200078e00ff */
[----:B------:R-:W-:Y:S01]  /*0ef0*/  PRMT R15, RZ, 0x7610, R15 ;  /* 0x00007610ff0f7816 */ /* 0x000fe2000000000f */
[----:B------:R-:W-:Y:S01]  /*0f00*/  IMAD.MOV.U32 R5, RZ, RZ, -0x1 ;  /* 0xffffffffff057424 */ /* 0x000fe200078e00ff */
[----:B------:R-:W-:Y:S01]  /*0f10*/  ISETP.GE.U32.AND.EX P1, PT, R3, UR11, PT, P1 ;  /* 0x0000000b03007c0c */ /* 0x000fe2000bf26110 */
[----:B------:R-:W-:-:S12]  /*0f20*/  IMAD.MOV.U32 R4, RZ, RZ, -0x1 ;  /* 0xffffffffff047424 */ /* 0x000fd800078e00ff */
[----:B------:R-:W-:Y:S05]  /*0f30*/  @P1 BRA `(.L_x_13) ;  /* 0x0000000400241947 */ /* 0x000fea0003800000 */
[----:B------:R-:W0:Y:S01]  /*0f40*/  LDC.64 R28, c[0x0][0x728] ;  /* 0x0001ca00ff1c7b82 */ /* 0x000e220000000a00 */
[----:B------:R-:W-:Y:S02]  /*0f50*/  IMAD.MOV.U32 R4, RZ, RZ, R2 ;  /* 0x000000ffff047224 */ /* 0x000fe400078e0002 */
[----:B------:R-:W-:-:S05]  /*0f60*/  IMAD.MOV.U32 R5, RZ, RZ, R3 ;  /* 0x000000ffff057224 */ /* 0x000fca00078e0003 */
[----:B------:R-:W1:Y:S08]  /*0f70*/  LDC R6, c[0x0][0x730] ;  /* 0x0001cc00ff067b82 */ /* 0x000e700000000800 */
[----:B------:R-:W3:Y:S01]  /*0f80*/  LDC.64 R30, c[0x0][0x720] ;  /* 0x0001c800ff1e7b82 */ /* 0x000ee20000000a00 */
[----:B0-----:R-:W-:-:S04]  /*0f90*/  ISETP.NE.U32.AND P1, PT, R28, RZ, PT ;  /* 0x000000ff1c00720c */ /* 0x001fc80003f25070 */
[----:B------:R-:W-:-:S13]  /*0fa0*/  ISETP.NE.AND.EX P1, PT, R29, RZ, PT, P1 ;  /* 0x000000ff1d00720c */ /* 0x000fda0003f25310 */
[----:B-1-3--:R-:W-:Y:S05]  /*0fb0*/  @!P1 BRA `(.L_x_14) ;  /* 0x0000000000289947 */ /* 0x00afea0003800000 */
[----:B------:R-:W0:Y:S02]  /*0fc0*/  LDC R15, c[0x0][0x734] ;  /* 0x0001cd00ff0f7b82 */ /* 0x000e240000000800 */
[----:B0-----:R-:W-:-:S05]  /*0fd0*/  IADD3 R15, P1, R2, R15, RZ ;  /* 0x0000000f020f7210 */ /* 0x001fca0007f3e0ff */
[----:B------:R-:W-:-:S04]  /*0fe0*/  IMAD.X R27, RZ, RZ, R3, P1 ;  /* 0x000000ffff1b7224 */ /* 0x000fc800008e0603 */
[----:B------:R-:W-:-:S04]  /*0ff0*/  IMAD.WIDE.U32 R4, R27, R28, RZ ;  /* 0x0000001c1b047225 */ /* 0x000fc800078e00ff */
[----:B------:R-:W-:-:S04]  /*1000*/  IMAD.WIDE.U32 R18, P1, R15, R29, R4 ;  /* 0x0000001d0f127225 */ /* 0x000fc80007820004 */
[----:B------:R-:W-:-:S04]  /*1010*/  IMAD.WIDE.U32 R4, R15, R28, RZ ;  /* 0x0000001c0f047225 */ /* 0x000fc800078e00ff */
[----:B------:R-:W-:Y:S01]  /*1020*/  IMAD.X R21, RZ, RZ, RZ, P1 ;  /* 0x000000ffff157224 */ /* 0x000fe200008e06ff */
[----:B------:R-:W-:Y:S01]  /*1030*/  IADD3 RZ, P1, R5, R18, RZ ;  /* 0x0000001205ff7210 */ /* 0x000fe20007f3e0ff */
[----:B------:R-:W-:-:S04]  /*1040*/  IMAD.MOV.U32 R20, RZ, RZ, R19 ;  /* 0x000000ffff147224 */ /* 0x000fc800078e0013 */
[----:B------:R-:W-:-:S08]  /*1050*/  IMAD.WIDE.U32.X R4, R27, R29, R20, P1 ;  /* 0x0000001d1b047225 */ /* 0x000fd000008e0414 */
.L_x_14:
[----:B------:R-:W0:Y:S01]  /*1060*/  LDC.64 R32, c[0x0][0x740] ;  /* 0x0001d000ff207b82 */ /* 0x000e220000000a00 */
[-CC-:B------:R-:W-:Y:S01]  /*1070*/  SHF.R.U64 R37, R4, R6.reuse, R5.reuse ;  /* 0x0000000604257219 */ /* 0x180fe20000001205 */
[----:B------:R-:W-:Y:S01]  /*1080*/  IMAD.MOV.U32 R35, RZ, RZ, 0x1 ;  /* 0x00000001ff237424 */ /* 0x000fe200078e00ff */
[----:B------:R-:W-:Y:S02]  /*1090*/  SHF.R.U32.HI R4, RZ, R6, R5 ;  /* 0x00000006ff047219 */ /* 0x000fe40000011605 */
[----:B------:R-:W-:-:S03]  /*10a0*/  IADD3 R15, P1, RZ, -R37, RZ ;  /* 0x80000025ff0f7210 */ /* 0x000fc60007f3e0ff */
[----:B------:R-:W1:Y:S02]  /*10b0*/  LDC R18, c[0x0][0x718] ;  /* 0x0001c600ff127b82 */ /* 0x000e640000000800 */
[----:B------:R-:W-:-:S04]  /*10c0*/  IMAD.X R5, RZ, RZ, ~R4, P1 ;  /* 0x000000ffff057224 */ /* 0x000fc800008e0e04 */
[-C--:B------:R-:W-:Y:S02]  /*10d0*/  IMAD R6, R5, R30.reuse, RZ ;  /* 0x0000001e05067224 */ /* 0x080fe400078e02ff */
[----:B------:R-:W3:Y:S01]  /*10e0*/  LDC R19, c[0x0][0x708] ;  /* 0x0001c200ff137b82 */ /* 0x000ee20000000800 */
[----:B------:R-:W-:-:S04]  /*10f0*/  IMAD.WIDE.U32 R4, R15, R30, R2 ;  /* 0x0000001e0f047225 */ /* 0x000fc800078e0002 */
[----:B------:R-:W-:-:S03]  /*1100*/  IMAD R15, R15, R31, R6 ;  /* 0x0000001f0f0f7224 */ /* 0x000fc600078e0206 */
[----:B------:R-:W2:Y:S01]  /*1110*/  LDC R28, c[0x0][0x758] ;  /* 0x0001d600ff1c7b82 */ /* 0x000ea20000000800 */
[----:B------:R-:W-:Y:S01]  /*1120*/  IMAD.IADD R5, R5, 0x1, R15 ;  /* 0x0000000105057824 */ /* 0x000fe200078e020f */
[----:B0-----:R-:W-:Y:S01]  /*1130*/  ISETP.NE.U32.AND P1, PT, R32, RZ, PT ;  /* 0x000000ff2000720c */ /* 0x001fe20003f25070 */
[----:B------:R-:W-:-:S03]  /*1140*/  IMAD.MOV.U32 R15, RZ, RZ, -0x1 ;  /* 0xffffffffff0f7424 */ /* 0x000fc600078e00ff */
[----:B------:R-:W-:Y:S02]  /*1150*/  ISETP.NE.AND.EX P1, PT, R33, RZ, PT, P1 ;  /* 0x000000ff2100720c */ /* 0x000fe40003f25310 */
[----:B------:R-:W0:Y:S01]  /*1160*/  LDC R31, c[0x0][0x700] ;  /* 0x0001c000ff1f7b82 */ /* 0x000e220000000800 */
[-CC-:B-1----:R-:W-:Y:S02]  /*1170*/  SHF.R.U64 R29, R4, R18.reuse, R5.reuse ;  /* 0x00000012041d7219 */ /* 0x182fe40000001205 */
[----:B------:R-:W-:-:S05]  /*1180*/  SHF.R.U32.HI R4, RZ, R18, R5 ;  /* 0x00000012ff047219 */ /* 0x000fca0000011605 */
[----:B------:R-:W1:Y:S01]  /*1190*/  LDC R30, c[0x0][0x748] ;  /* 0x0001d200ff1e7b82 */ /* 0x000e620000000800 */
[-CC-:B---3--:R-:W-:Y:S02]  /*11a0*/  SHF.R.U64 R39, R29, R19.reuse, R4.reuse ;  /* 0x000000131d277219 */ /* 0x188fe40000001204 */
[----:B------:R-:W-:-:S05]  /*11b0*/  SHF.R.U32.HI R5, RZ, R19, R4 ;  /* 0x00000013ff057219 */ /* 0x000fca0000011604 */
[----:B------:R-:W3:Y:S01]  /*11c0*/  LDC R34, c[0x0][0x738] ;  /* 0x0001ce00ff227b82 */ /* 0x000ee20000000800 */
[-C--:B--2---:R-:W-:Y:S02]  /*11d0*/  SHF.L.U32 R4, R15, R28.reuse, RZ ;  /* 0x0000001c0f047219 */ /* 0x084fe400000006ff */
[--C-:B------:R-:W-:Y:S02]  /*11e0*/  SHF.R.U64 R38, R39, R28, R5.reuse ;  /* 0x0000001c27267219 */ /* 0x100fe40000001205 */
[----:B------:R-:W-:Y:S02]  /*11f0*/  LOP3.LUT R6, RZ, R4, RZ, 0x33, !PT ;  /* 0x00000004ff067212 */ /* 0x000fe400078e33ff */
[----:B------:R-:W-:Y:S01]  /*1200*/  SHF.R.U32.HI R5, RZ, R28, R5 ;  /* 0x0000001cff057219 */ /* 0x000fe20000011605 */
[----:B------:R-:W2:Y:S01]  /*1210*/  LDC R36, c[0x0][0x710] ;  /* 0x0001c400ff247b82 */ /* 0x000ea20000000800 */
[----:B------:R-:W-:Y:S01]  /*1220*/  IMAD.MOV.U32 R4, RZ, RZ, R38 ;  /* 0x000000ffff047224 */ /* 0x000fe200078e0026 */
[----:B------:R-:W-:Y:S06]  /*1230*/  @!P1 BRA `(.L_x_15) ;  /* 0x0000000000289947 */ /* 0x000fec0003800000 */
[----:B------:R-:W4:Y:S02]  /*1240*/  LDC R15, c[0x0][0x74c] ;  /* 0x0001d300ff0f7b82 */ /* 0x000f240000000800 */
[----:B----4-:R-:W-:-:S05]  /*1250*/  IADD3 R15, P1, R38, R15, RZ ;  /* 0x0000000f260f7210 */ /* 0x010fca0007f3e0ff */
        /* <DEDUP_REMOVED lines=8> */
.L_x_15:
[----:B-1----:R-:W-:Y:S01]  /*12e0*/  SHF.R.U64 R15, R4, R30, R5 ;  /* 0x0000001e040f7219 */ /* 0x002fe20000001205 */
[----:B------:R-:W-:Y:S01]  /*12f0*/  @P4 IMAD R23, R25, R26, R16 ;  /* 0x0000001a19174224 */ /* 0x000fe200078e0210 */
[----:B------:R-:W-:Y:S01]  /*1300*/  LOP3.LUT R5, R39, R6, RZ, 0xc0, !PT ;  /* 0x0000000627057212 */ /* 0x000fe200078ec0ff */
[----:B0-----:R-:W-:Y:S01]  /*1310*/  VIADD R6, R31, 0xffffffff ;  /* 0xffffffff1f067836 */ /* 0x001fe20000000000 */
[----:B------:R-:W-:Y:S01]  /*1320*/  SHF.L.U32 R4, R35, R28, RZ ;  /* 0x0000001c23047219 */ /* 0x000fe200000006ff */
[----:B------:R-:W-:-:S03]  /*1330*/  IMAD.MOV R17, RZ, RZ, -R15 ;  /* 0x000000ffff117224 */ /* 0x000fc600078e0a0f */
[----:B------:R-:W-:Y:S01]  /*1340*/  LOP3.LUT R29, R29, R6, RZ, 0xc0, !PT ;  /* 0x000000061d1d7212 */ /* 0x000fe200078ec0ff */
[----:B------:R-:W-:Y:S02]  /*1350*/  IMAD R16, R4, R15, R5 ;  /* 0x0000000f04107224 */ /* 0x000fe400078e0205 */
[----:B---3--:R-:W-:Y:S02]  /*1360*/  IMAD R4, R17, R34, R38 ;  /* 0x0000002211047224 */ /* 0x008fe400078e0226 */
[----:B--2---:R-:W-:Y:S02]  /*1370*/  IMAD R6, R16, R36, R23 ;  /* 0x0000002410067224 */ /* 0x004fe400078e0217 */
[----:B------:R-:W-:Y:S02]  /*1380*/  IMAD R17, R4, R31, R29 ;  /* 0x0000001f04117224 */ /* 0x000fe400078e021d */
[----:B------:R-:W-:Y:S02]  /*1390*/  IMAD.MOV.U32 R15, RZ, RZ, 0x1 ;  /* 0x00000001ff0f7424 */ /* 0x000fe400078e00ff */
[----:B------:R-:W-:Y:S01]  /*13a0*/  IMAD.MOV.U32 R4, RZ, RZ, R37 ;  /* 0x000000ffff047224 */ /* 0x000fe200078e0025 */
[----:B------:R-:W-:-:S02]  /*13b0*/  SEL R5, R17, R6, !P4 ;  /* 0x0000000611057207 */ /* 0x000fc40006000000 */
[----:B------:R-:W-:-:S07]  /*13c0*/  SEL R6, R6, R17, !P4 ;  /* 0x0000001106067207 */ /* 0x000fce0006000000 */
.L_x_13:
[----:B------:R-:W-:Y:S05]  /*13d0*/  @!P3 BRA `(.L_x_16) ;  /* 0x00000000000cb947 */ /* 0x000fea0003800000 */
[----:B------:R-:W-:Y:S01]  /*13e0*/  UCGABAR_WAIT ;  /* 0x0000000000007dc7 */ /* 0x000fe20008000000 */
[----:B------:R-:W-:Y:S01]  /*13f0*/  CCTL.IVALL ;  /* 0x00000000ff00798f */ /* 0x000fe20002000000 */
[----:B------:R-:W-:Y:S05]  /*1400*/  BRA `(.L_x_17) ;  /* 0x0000000000047947 */ /* 0x000fea0003800000 */
.L_x_16:
[----:B------:R-:W-:Y:S06]  /*1410*/  BAR.SYNC.DEFER_BLOCKING 0x0 ;  /* 0x0000000000007b1d */ /* 0x000fec0000010000 */
.L_x_17:
[----:B------:R-:W-:Y:S05]  /*1420*/  @!P2 BRA `(.L_x_18) ;  /* 0x0000005c0020a947 */ /* 0x000fea0003800000 */
[----:B------:R-:W-:-:S13]  /*1430*/  ISETP.GT.U32.AND P1, PT, R40, 0x1, PT ;  /* 0x000000012800780c */ /* 0x000fda0003f24070 */
[----:B------:R-:W-:Y:S05]  /*1440*/  @P1 EXIT ;  /* 0x000000000000194d */ /* 0x000fea0003800000 */
.L_x_19:
[----:B------:R-:W-:-:S08]  /*1450*/  NOP ;  /* 0x0000000000007918 */ /* 0x000fd00000000000 */
[----:B------:R-:W0:Y:S02]  /*1460*/  USETMAXREG.TRY_ALLOC.CTAPOOL UP0, 0xe8 ;  /* 0x000000e8000079c8 */ /* 0x000e240008000600 */
[----:B0-----:R-:W-:-:S13]  /*1470*/  PLOP3.LUT P1, PT, PT, PT, UP0, 0x80, 0x0 ;  /* 0x000000000000781c */ /* 0x001fda0003f2f008 */
[----:B------:R-:W-:Y:S05]  /*1480*/  @!P1 BRA `(.L_x_19) ;  /* 0xfffffffc00f09947 */ /* 0x000fea000383ffff */
[----:B------:R-:W-:-:S13]  /*1490*/  LOP3.LUT P1, RZ, R15, 0xff, RZ, 0xc0, !PT ;  /* 0x000000ff0fff7812 */ /* 0x000fda000782c0ff */
[----:B------:R-:W-:Y:S05]  /*14a0*/  @!P1 EXIT ;  /* 0x000000000000994d */ /* 0x000fea0003800000 */
[----:B------:R-:W0:Y:S01]  /*14b0*/  S2UR UR8, SR_CgaCtaId ;  /* 0x00000000000879c3 */ /* 0x000e220000008800 */
[-C--:B------:R-:W-:Y:S01]  /*14c0*/  LEA.HI R15, R24, R11.reuse, RZ, 0x2 ;  /* 0x0000000b180f7211 */ /* 0x080fe200078f10ff */
[----:B------:R-:W-:Y:S01]  /*14d0*/  UMOV UR7, 0x400 ;  /* 0x0000040000077882 */ /* 0x000fe20000000000 */
[----:B------:R-:W-:Y:S01]  /*14e0*/  LEA.HI R10, R11, R11, RZ, 0x1 ;  /* 0x0000000b0b0a7211 */ /* 0x000fe200078f08ff */
[----:B------:R-:W-:Y:S01]  /*14f0*/  UIADD3 UR9, UR12, -0x1, URZ ;  /* 0xffffffff0c097890 */ /* 0x000fe2000fffe03f */
[--C-:B------:R-:W-:Y:S01]  /*1500*/  SHF.R.S32.HI R17, RZ, 0x2, R15.reuse ;  /* 0x00000002ff117819 */ /* 0x100fe2000001140f */
[----:B------:R-:W-:Y:S01]  /*1510*/  ULDC UR15, c[0x0][0x284] ;  /* 0x0000a100000f7ab9 */ /* 0x000fe20000000800 */
[----:B------:R-:W-:Y:S01]  /*1520*/  SHF.R.S32.HI R18, RZ, 0x1f, R15 ;  /* 0x0000001fff127819 */ /* 0x000fe2000001140f */
[----:B------:R-:W-:Y:S01]  /*1530*/  UISETP.NE.AND UP0, UPT, UR9, URZ, UPT ;  /* 0x0000003f0900728c */ /* 0x000fe2000bf05270 */
[----:B------:R-:W-:Y:S01]  /*1540*/  LOP3.LUT R16, R10, 0x3ffffe, RZ, 0xc0, !PT ;  /* 0x003ffffe0a107812 */ /* 0x000fe200078ec0ff */
[----:B------:R-:W-:Y:S01]  /*1550*/  USHF.L.U32 UR20, UR6, 0x1, URZ ;  /* 0x0000000106147899 */ /* 0x000fe2000800063f */
[----:B------:R-:W-:Y:S01]  /*1560*/  LOP3.LUT R20, R15, 0xfffffffc, RZ, 0xc0, !PT ;  /* 0xfffffffc0f147812 */ /* 0x000fe200078ec0ff */
[----:B------:R-:W-:Y:S01]  /*1570*/  USEL UR11, URZ, 0x1, UP0 ;  /* 0x000000013f0b7887 */ /* 0x000fe20008000000 */
[----:B------:R-:W-:Y:S01]  /*1580*/  LEA.HI R15, R18, R17, RZ, 0x3 ;  /* 0x00000011120f7211 */ /* 0x000fe200078f18ff */
[C---:B------:R-:W-:Y:S01]  /*1590*/  IMAD.IADD R16, R11.reuse, 0x1, -R16 ;  /* 0x000000010b107824 */ /* 0x040fe200078e0a10 */
[----:B------:R-:W-:Y:S01]  /*15a0*/  LEA.HI R24, R24, R11, RZ, 0x5 ;  /* 0x0000000b18187211 */ /* 0x000fe200078f28ff */
[----:B------:R-:W-:Y:S01]  /*15b0*/  IMAD.IADD R18, R11, 0x1, -R20 ;  /* 0x000000010b127824 */ /* 0x000fe200078e0a14 */
[----:B------:R-:W-:Y:S01]  /*15c0*/  SHF.R.S32.HI R11, RZ, 0x1, R10 ;  /* 0x00000001ff0b7819 */ /* 0x000fe2000001140a */
[----:B------:R-:W-:Y:S01]  /*15d0*/  IMAD.U32 R98, RZ, RZ, UR11 ;  /* 0x0000000bff627e24 */ /* 0x000fe2000f8e00ff */
[----:B------:R-:W-:-:S02]  /*15e0*/  LOP3.LUT R20, R15, 0xfffffff8, RZ, 0xc0, !PT ;  /* 0xfffffff80f147812 */ /* 0x000fc400078ec0ff */
[----:B------:R-:W-:Y:S02]  /*15f0*/  LEA.HI R10, R10, R11, RZ, 0x1 ;  /* 0x0000000b0a0a7211 */ /* 0x000fe400078f08ff */
[----:B------:R-:W-:Y:S01]  /*1600*/  SHF.R.S32.HI R15, RZ, 0x5, R24 ;  /* 0x00000005ff0f7819 */ /* 0x000fe20000011418 */
[----:B0-----:R-:W-:Y:S01]  /*1610*/  ULEA UR7, UR8, UR7, 0x18 ;  /* 0x0000000708077291 */ /* 0x001fe2000f8ec03f */
[----:B------:R-:W-:Y:S01]  /*1620*/  IMAD.IADD R20, R17, 0x1, -R20 ;  /* 0x0000000111147824 */ /* 0x000fe200078e0a14 */
[----:B------:R-:W-:Y:S01]  /*1630*/  LOP3.LUT R10, R10, 0x7fffffe, RZ, 0xc0, !PT ;  /* 0x07fffffe0a0a7812 */ /* 0x000fe200078ec0ff */
[----:B------:R-:W-:Y:S01]  /*1640*/  USHF.L.U32 UR8, UR9, 0x3, URZ ;  /* 0x0000000309087899 */ /* 0x000fe2000800063f */
[C---:B------:R-:W-:Y:S01]  /*1650*/  IMAD R17, R15.reuse, 0x2, R16 ;  /* 0x000000020f117824 */ /* 0x040fe200078e0210 */
[----:B------:R-:W-:Y:S01]  /*1660*/  UIADD3 UR9, UR7, 0x180, URZ ;  /* 0x0000018007097890 */ /* 0x000fe2000fffe03f */
[----:B------:R-:W-:Y:S01]  /*1670*/  IMAD R16, R15, -0x10, -R20 ;  /* 0xfffffff00f107824 */ /* 0x000fe200078e0a14 */
[----:B------:R-:W-:Y:S01]  /*1680*/  UIADD3 UR10, UR7, 0xa180, URZ ;  /* 0x0000a180070a7890 */ /* 0x000fe2000fffe03f */
[----:B------:R-:W-:Y:S01]  /*1690*/  IMAD.IADD R11, R11, 0x1, -R10 ;  /* 0x000000010b0b7824 */ /* 0x000fe200078e0a0a */
[----:B------:R-:W-:Y:S01]  /*16a0*/  USHF.R.U32.HI UR9, URZ, 0x4, UR9 ;  /* 0x000000043f097899 */ /* 0x000fe20008011609 */
[--C-:B------:R-:W-:Y:S01]  /*16b0*/  IMAD R22, R17, 0x8, R20.reuse ;  /* 0x0000000811167824 */ /* 0x100fe200078e0214 */
[----:B------:R-:W-:Y:S01]  /*16c0*/  USHF.R.U32.HI UR10, URZ, 0x4, UR10 ;  /* 0x000000043f0a7899 */ /* 0x000fe2000801160a */
[----:B------:R-:W-:Y:S01]  /*16d0*/  IMAD R10, R15, 0x10, R20 ;  /* 0x000000100f0a7824 */ /* 0x000fe200078e0214 */
[----:B------:R-:W-:Y:S01]  /*16e0*/  VIMNMX R17, RZ, UR6, PT ;  /* 0x00000006ff117c48 */ /* 0x000fe2000bfe0100 */
[----:B------:R-:W-:Y:S01]  /*16f0*/  IMAD R15, R22, 0x4, R11 ;  /* 0x00000004160f7824 */ /* 0x000fe200078e020b */
[----:B------:R-:W-:Y:S01]  /*1700*/  UIADD3 UR21, UR7, 0xb0, URZ ;  /* 0x000000b007157890 */ /* 0x000fe2000fffe03f */
[----:B------:R-:W-:Y:S01]  /*1710*/  LOP3.LUT R99, R7, 0x1, RZ, 0xfc, !PT ;  /* 0x0000000107637812 */ /* 0x000fe200078efcff */
[----:B------:R-:W-:Y:S01]  /*1720*/  ULOP3.LUT UR8, UR8, 0x8, URZ, 0xc0, !UPT ;  /* 0x0000000808087892 */ /* 0x000fe2000f8ec03f */
[----:B------:R-:W-:Y:S01]  /*1730*/  IADD3 R17, -R17, UR6, RZ ;  /* 0x0000000611117c10 */ /* 0x000fe2000fffe1ff */
[----:B------:R-:W-:Y:S01]  /*1740*/  ULOP3.LUT UR9, UR9, 0x3fff, URZ, 0xc0, !UPT ;  /* 0x00003fff09097892 */ /* 0x000fe2000f8ec03f */
[----:B------:R-:W-:Y:S01]  /*1750*/  VIADD R16, R16, UR15 ;  /* 0x0000000f10107c36 */ /* 0x000fe20008000000 */
[----:B------:R-:W-:Y:S01]  /*1760*/  ULOP3.LUT UR10, UR10, 0x3fff, URZ, 0xc0, !UPT ;  /* 0x00003fff0a0a7892 */ /* 0x000fe2000f8ec03f */
[----:B------:R-:W-:Y:S01]  /*1770*/  SHF.R.S32.HI R11, RZ, 0x1f, R10 ;  /* 0x0000001fff0b7819 */ /* 0x000fe2000001140a */
[----:B------:R-:W-:Y:S01]  /*1780*/  IMAD.SHL.U32 R15, R15, 0x20, RZ ;  /* 0x000000200f0f7824 */ /* 0x000fe200078e00ff */
[----:B------:R-:W-:-:S02]  /*1790*/  ULEA UR12, UR12, UR21, 0x3 ;  /* 0x000000150c0c7291 */ /* 0x000fc4000f8e183f */
[----:B------:R-:W-:Y:S02]  /*17a0*/  ULOP3.LUT UR22, UR8, 0x8, URZ, 0x3c, !UPT ;  /* 0x0000000808167892 */ /* 0x000fe4000f8e3c3f */
[----:B------:R-:W-:Y:S02]  /*17b0*/  ULOP3.LUT UR13, UR8, 0x18, URZ, 0x3c, !UPT ;  /* 0x00000018080d7892 */ /* 0x000fe4000f8e3c3f */
[----:B------:R-:W-:Y:S02]  /*17c0*/  ULOP3.LUT UR14, UR9, 0x10000, URZ, 0xfc, !UPT ;  /* 0x00010000090e7892 */ /* 0x000fe4000f8efc3f */
[----:B------:R-:W-:-:S12]  /*17d0*/  ULOP3.LUT UR17, UR10, 0x10000, URZ, 0xfc, !UPT ;  /* 0x000100000a117892 */ /* 0x000fd8000f8efc3f */
.L_x_158:
[----:B------:R-:W-:Y:S01]  /*17e0*/  SHF.L.U32 R19, R98, 0x1f, RZ ;  /* 0x0000001f62137819 */ /* 0x000fe200000006ff */
[----:B------:R-:W-:Y:S01]  /*17f0*/  IMAD.MOV.U32 R24, RZ, RZ, RZ ;  /* 0x000000ffff187224 */ /* 0x000fe200078e00ff */
[----:B------:R-:W-:Y:S02]  /*1800*/  ISETP.GE.AND P2, PT, R17, 0x1, PT ;  /* 0x000000011100780c */ /* 0x000fe40003f46270 */
[----:B------:R-:W0:Y:S02]  /*1810*/  SYNCS.PHASECHK.TRANS64.TRYWAIT P1, [UR12+-0x8], R19 ;  /* 0xfffff813ff0075a7 */ /* 0x000e24000802014c */
[----:B0-2345:R-:W-:Y:S09]  /*1820*/  @!P1 BRA `(.L_x_20) ;  /* 0x0000006c00449947 */ /* 0x03dff20003800000 */
.L_x_186:
[----:B------:R-:W-:Y:S01]  /*1830*/  IMAD.MOV.U32 R25, RZ, RZ, RZ ;  /* 0x000000ffff197224 */ /* 0x000fe200078e00ff */
[----:B------:R-:W-:Y:S02]  /*1840*/  CS2R R26, SRZ ;  /* 0x00000000001a7805 */ /* 0x000fe4000001ff00 */
[----:B------:R-:W-:Y:S02]  /*1850*/  CS2R R28, SRZ ;  /* 0x00000000001c7805 */ /* 0x000fe4000001ff00 */
[----:B------:R-:W-:Y:S02]  /*1860*/  CS2R R30, SRZ ;  /* 0x00000000001e7805 */ /* 0x000fe4000001ff00 */
[----:B------:R-:W-:Y:S02]  /*1870*/  CS2R R32, SRZ ;  /* 0x0000000000207805 */ /* 0x000fe4000001ff00 */
[----:B------:R-:W-:Y:S02]  /*1880*/  CS2R R34, SRZ ;  /* 0x0000000000227805 */ /* 0x000fe4000001ff00 */
[----:B------:R-:W-:-:S02]  /*1890*/  CS2R R36, SRZ ;  /* 0x0000000000247805 */ /* 0x000fc4000001ff00 */
        /* <DEDUP_REMOVED lines=24> */
[----:B------:R-:W-:Y:S01]  /*1a20*/  CS2R R86, SRZ ;  /* 0x0000000000567805 */ /* 0x000fe2000001ff00 */
[----:B------:R-:W-:Y:S06]  /*1a30*/  @!P2 BRA `(.L_x_21) ;  /* 0x0000000000d8a947 */ /* 0x000fec0003800000 */
[----:B0-----:R-:W-:Y:S01]  /*1a40*/  IMAD.MOV.U32 R19, RZ, RZ, R17 ;  /* 0x000000ffff137224 */ /* 0x001fe200078e0011 */
[----:B------:R-:W-:Y:S01]  /*1a50*/  UPLOP3.LUT UP0, UPT, UPT, UPT, UPT, 0x40, 0x0 ;  /* 0x000000000000789c */ /* 0x000fe20003f0e870 */
[----:B------:R-:W-:Y:S01]  /*1a60*/  IMAD.U32 R23, RZ, RZ, UR4 ;  /* 0x00000004ff177e24 */ /* 0x000fe2000f8e00ff */
[----:B------:R-:W-:Y:S01]  /*1a70*/  UMOV UR15, UR5 ;  /* 0x00000005000f7c82 */ /* 0x000fe20008000000 */
[----:B------:R-:W-:-:S08]  /*1a80*/  IMAD.U32 R20, RZ, RZ, UR5 ;  /* 0x00000005ff147e24 */ /* 0x000fd0000f8e00ff */
.L_x_28:
[----:B------:R-:W-:-:S13]  /*1a90*/  ISETP.NE.AND P2, PT, R99, 0x3, PT ;  /* 0x000000036300780c */ /* 0x000fda0003f45270 */
[----:B0-----:R-:W-:Y:S05]  /*1aa0*/  @!P2 BRA `(.L_x_22) ;  /* 0x000000000004a947 */ /* 0x001fea0003800000 */
[----:B------:R-:W-:Y:S01]  /*1ab0*/  BPT.TRAP 0x1 ;  /* 0x000000040000795c */ /* 0x000fe20000300000 */
.L_x_22:
[----:B------:R-:W-:Y:S01]  /*1ac0*/  ULEA UR8, UR15, UR7, 0x3 ;  /* 0x000000070f087291 */ /* 0x000fe2000f8e183f */
[----:B------:R-:W-:-:S08]  /*1ad0*/  SHF.L.U32 R21, R23, 0x1f, RZ ;  /* 0x0000001f17157819 */ /* 0x000fd000000006ff */
[----:B------:R0:W1:Y:S01]  /*1ae0*/  SYNCS.PHASECHK.TRANS64.TRYWAIT P1, [UR8], R21 ;  /* 0x00000015ff0075a7 */ /* 0x0000620008020148 */
[----:B------:R-:W-:Y:S05]  /*1af0*/  @!P2 BRA `(.L_x_23) ;  /* 0x000000000004a947 */ /* 0x000fea0003800000 */
[----:B------:R-:W-:Y:S01]  /*1b00*/  BPT.TRAP 0x1 ;  /* 0x000000040000795c */ /* 0x000fe20000300000 */
.L_x_23:
[----:B-1----:R-:W-:Y:S05]  /*1b10*/  @P1 BRA `(.L_x_24) ;  /* 0x0000000000081947 */ /* 0x002fea0003800000 */
[----:B------:R-:W1:Y:S02]  /*1b20*/  SYNCS.PHASECHK.TRANS64.TRYWAIT P1, [UR8], R21 ;  /* 0x00000015ff0075a7 */ /* 0x000e640008020148 */
[----:B-1----:R-:W-:Y:S05]  /*1b30*/  @!P1 BRA `(.L_x_25) ;  /* 0x0000006800989947 */ /* 0x002fea0003800000 */
.L_x_24:
[----:B------:R-:W-:Y:S02]  /*1b40*/  USHF.L.U32 UR8, UR15, 0xa, URZ ;  /* 0x0000000a0f087899 */ /* 0x000fe4000800063f */
[----:B------:R-:W-:Y:S02]  /*1b50*/  ULEA UR16, UR15, UR14, 0x8 ;  /* 0x0000000e0f107291 */ /* 0x000fe4000f8e403f */
[----:B------:R-:W-:Y:S02]  /*1b60*/  UIADD3 UR10, UR8, UR17, URZ ;  /* 0x00000011080a7290 */ /* 0x000fe4000fffe03f */
[----:B01----:R-:W-:Y:S01]  /*1b70*/  LEA.HI.SX32 R21, R15, UR8, 0x1d ;  /* 0x000000080f157c11 */ /* 0x003fe2000f8feaff */
[----:B------:R-:W-:Y:S01]  /*1b80*/  UMOV UR9, 0x80000020 ;  /* 0x8000002000097882 */ /* 0x000fe20000000000 */
[----:B------:R-:W-:Y:S01]  /*1b90*/  UMOV UR11, 0x40000040 ;  /* 0x40000040000b7882 */ /* 0x000fe20000000000 */
[----:B------:R-:W-:Y:S02]  /*1ba0*/  UMOV UR8, UR16 ;  /* 0x0000001000087c82 */ /* 0x000fe40008000000 */
[----:B------:R-:W-:Y:S04]  /*1bb0*/  LDS R88, [R21+UR7+0x32180] ;  /* 0x0321800715587984 */ /* 0x000fe80008000800 */
[----:B------:R-:W0:Y:S02]  /*1bc0*/  LDS R89, [R21+UR7+0x32188] ;  /* 0x0321880715597984 */ /* 0x000e240008000800 */
[----:B0-----:R-:W-:-:S06]  /*1bd0*/  WARPGROUP.ARRIVE ;  /* 0x00000000000079c5 */ /* 0x001fcc0000000000 */
[----:B------:R-:W-:Y:S01]  /*1be0*/  IGMMA.SP.64x128x64.S8.S8 R24, gdesc[UR8], R24, UP0, R88 ;  /* 0x03805800081879f1 */ /* 0x000fe2000bf41218 */
[----:B------:R-:W-:Y:S02]  /*1bf0*/  UIADD3 UR8, UR16, 0x2, URZ ;  /* 0x0000000210087890 */ /* 0x000fe4000fffe03f */
[----:B------:R-:W-:Y:S01]  /*1c00*/  UIADD3 UR10, UR10, 0x4, URZ ;  /* 0x000000040a0a7890 */ /* 0x000fe2000fffe03f */
[----:B------:R-:W-:Y:S01]  /*1c10*/  UMOV UR9, 0x80000020 ;  /* 0x8000002000097882 */ /* 0x000fe20000000000 */
[----:B------:R-:W-:-:S07]  /*1c20*/  UMOV UR11, 0x40000040 ;  /* 0x40000040000b7882 */ /* 0x000fce0000000000 */
[----:B------:R-:W-:Y:S03]  /*1c30*/  IGMMA.SP.64x128x64.S8.S8 R24, gdesc[UR8], R24, R89, gsb0 ;  /* 0x03805900081879f1 */ /* 0x000fe60008041218 */
[----:B------:R-:W-:Y:S02]  /*1c40*/  WARPGROUP.DEPBAR.LE gsb0, 0x0 ;  /* 0x00008000000079c5 */ /* 0x000fe40000010000 */
[----:B------:R-:W-:Y:S05]  /*1c50*/  @!P2 BRA `(.L_x_26) ;  /* 0x000000000004a947 */ /* 0x000fea0003800000 */
[----:B------:R-:W-:Y:S01]  /*1c60*/  BPT.TRAP 0x1 ;  /* 0x000000040000795c */ /* 0x000fe20000300000 */
.L_x_26:
[----:B------:R-:W-:Y:S02]  /*1c70*/  @P0 LEA R21, R20, UR7, 0x3 ;  /* 0x0000000714150c11 */ /* 0x000fe4000f8e18ff */
[----:B------:R-:W-:-:S03]  /*1c80*/  ISETP.GT.U32.AND P1, PT, R7, 0x1, PT ;  /* 0x000000010700780c */ /* 0x000fc60003f24070 */
[----:B------:R-:W-:-:S05]  /*1c90*/  @P0 VIADD R21, R21, 0x50 ;  /* 0x0000005015150836 */ /* 0x000fca0000000000 */
[----:B------:R-:W-:-:S04]  /*1ca0*/  @P0 PRMT R21, R12, 0x654, R21 ;  /* 0x000006540c150816 */ /* 0x000fc80000000015 */
[----:B------:R0:W-:Y:S01]  /*1cb0*/  @P0 SYNCS.ARRIVE.TRANS64.RED.A1T0 RZ, [R21+URZ], RZ ;  /* 0x000000ff15ff09a7 */ /* 0x0001e2000810043f */
[----:B------:R-:W-:Y:S05]  /*1cc0*/  @P1 BRA `(.L_x_27) ;  /* 0x0000000000041947 */ /* 0x000fea0003800000 */
[----:B------:R-:W-:Y:S01]  /*1cd0*/  BPT.TRAP 0x1 ;  /* 0x000000040000795c */ /* 0x000fe20000300000 */
.L_x_27:
[----:B------:R-:W-:Y:S01]  /*1ce0*/  UIADD3 UR15, UR15, 0x1, URZ ;  /* 0x000000010f0f7890 */ /* 0x000fe2000fffe03f */
[C---:B------:R-:W-:Y:S01]  /*1cf0*/  ISETP.GT.AND P2, PT, R19.reuse, 0x1, PT ;  /* 0x000000011300780c */ /* 0x040fe20003f44270 */
[----:B------:R-:W-:Y:S02]  /*1d00*/  VIADD R20, R20, 0x1 ;  /* 0x0000000114147836 */ /* 0x000fe40000000000 */
[----:B------:R-:W-:Y:S01]  /*1d10*/  UISETP.NE.AND UP0, UPT, UR15, 0xa, UPT ;  /* 0x0000000a0f00788c */ /* 0x000fe2000bf05270 */
[----:B------:R-:W-:Y:S02]  /*1d20*/  VIADD R19, R19, 0xffffffff ;  /* 0xffffffff13137836 */ /* 0x000fe40000000000 */
[C---:B------:R-:W-:Y:S01]  /*1d30*/  ISETP.NE.AND P1, PT, R20.reuse, 0xa, PT ;  /* 0x0000000a1400780c */ /* 0x040fe20003f25270 */
[----:B------:R-:W-:Y:S02]  /*1d40*/  USEL UR8, URZ, 0x1, UP0 ;  /* 0x000000013f087887 */ /* 0x000fe40008000000 */
[----:B------:R-:W-:Y:S01]  /*1d50*/  USEL UR15, UR15, URZ, UP0 ;  /* 0x0000003f0f0f7287 */ /* 0x000fe20008000000 */
[----:B------:R-:W-:Y:S01]  /*1d60*/  SEL R20, R20, RZ, P1 ;  /* 0x000000ff14147207 */ /* 0x000fe20000800000 */
[----:B------:R-:W-:-:S02]  /*1d70*/  UPLOP3.LUT UP0, UPT, UPT, UPT, UPT, 0x80, 0x0 ;  /* 0x000000000000789c */ /* 0x000fc40003f0f070 */
[----:B------:R-:W-:Y:S01]  /*1d80*/  LOP3.LUT R23, R23, UR8, RZ, 0x3c, !PT ;  /* 0x0000000817177c12 */ /* 0x000fe2000f8e3cff */
[----:B------:R-:W-:Y:S08]  /*1d90*/  @P2 BRA `(.L_x_28) ;  /* 0xfffffffc003c2947 */ /* 0x000ff0000383ffff */
.L_x_21:
[----:B0-----:R-:W-:Y:S01]  /*1da0*/  IMAD.U32 R20, RZ, RZ, UR22 ;  /* 0x00000016ff147e24 */ /* 0x001fe2000f8e00ff */
[----:B------:R-:W-:Y:S01]  /*1db0*/  SHF.L.U32 R19, R98, 0x1f, RZ ;  /* 0x0000001f62137819 */ /* 0x000fe200000006ff */
[----:B------:R-:W-:Y:S01]  /*1dc0*/  UIADD3 UR5, UR5, UR20, URZ ;  /* 0x0000001405057290 */ /* 0x000fe2000fffe03f */
[----:B------:R-:W0:Y:S01]  /*1dd0*/  LDC R88, c[0x0][0x288] ;  /* 0x0000a200ff587b82 */ /* 0x000e220000000800 */
[----:B------:R-:W-:Y:S01]  /*1de0*/  UISETP.GE.U32.AND UP1, UPT, UR20, 0xa, UPT ;  /* 0x0000000a1400788c */ /* 0x000fe2000bf26070 */
[----:B------:R-:W-:Y:S01]  /*1df0*/  SHF.R.S32.HI R90, RZ, 0x1f, R4 ;  /* 0x0000001fff5a7819 */ /* 0x000fe20000011404 */
[----:B------:R-:W-:Y:S02]  /*1e00*/  UISETP.GT.U32.AND UP0, UPT, UR5, 0x9, UPT ;  /* 0x000000090500788c */ /* 0x000fe4000bf04070 */
[----:B------:R-:W-:Y:S02]  /*1e10*/  UIMAD.WIDE.U32 UR8, UR5, -0x33333333, URZ ;  /* 0xcccccccd050878a5 */ /* 0x000fe4000f8e003f */
[----:B------:R-:W-:Y:S01]  /*1e20*/  UISETP.LT.U32.AND UP0, UPT, UR20, 0xa, UP0 ;  /* 0x0000000a1400788c */ /* 0x000fe20008701070 */
[----:B------:R1:W-:Y:S01]  /*1e30*/  SYNCS.ARRIVE.TRANS64.A1T0 RZ, [R20+UR21], RZ ;  /* 0x000000ff14ff79a7 */ /* 0x0003e20008100015 */
[----:B------:R-:W-:-:S02]  /*1e40*/  WARPGROUP.DEPBAR.LE gsb0, 0x0 ;  /* 0x00008000000079c5 */ /* 0x000fc40000010000 */
[----:B------:R-:W-:Y:S02]  /*1e50*/  USEL UR10, URZ, 0x1, !UP0 ;  /* 0x000000013f0a7887 */ /* 0x000fe4000c000000 */
[----:B------:R-:W-:Y:S02]  /*1e60*/  USHF.R.U32.HI UR8, URZ, 0x3, UR9 ;  /* 0x000000033f087899 */ /* 0x000fe40008011609 */
[----:B------:R-:W-:Y:S01]  /*1e70*/  ULOP3.LUT UR4, UR4, UR10, URZ, 0x3c, !UPT ;  /* 0x0000000a04047292 */ /* 0x000fe2000f8e3c3f */
[----:B------:R-:W3:Y:S01]  /*1e80*/  SYNCS.PHASECHK.TRANS64.TRYWAIT P1, [UR12+0x8], R19 ;  /* 0x00000813ff0075a7 */ /* 0x000ee2000802014c */
[----:B------:R-:W-:Y:S02]  /*1e90*/  UIMAD UR5, UR8, -0xa, UR5 ;  /* 0xfffffff6080578a4 */ /* 0x000fe4000f8e0205 */
[----:B------:R-:W-:Y:S01]  /*1ea0*/  @UP1 ULOP3.LUT UR4, UR4, 0x1, UR8, 0x78, !UPT ;  /* 0x0000000104041892 */ /* 0x000fe2000f8e7808 */
[----:B01-3--:R-:W-:Y:S11]  /*1eb0*/  @!P1 BRA `(.L_x_29) ;  /* 0x0000006400d09947 */ /* 0x00bff60003800000 */
.L_x_187:
[----:B------:R-:W-:Y:S01]  /*1ec0*/  ULDC.64 UR8, c[0x0][0x6d0] ;  /* 0x0001b40000087ab9 */ /* 0x000fe20000000a00 */
[----:B------:R-:W-:Y:S02]  /*1ed0*/  IMAD.SHL.U32 R94, R6, 0x40, RZ ;  /* 0x00000040065e7824 */ /* 0x000fe400078e00ff */
[----:B0-----:R-:W-:Y:S02]  /*1ee0*/  IMAD R19, R90, UR8, RZ ;  /* 0x000000085a137c24 */ /* 0x001fe4000f8e02ff */
[C---:B------:R-:W-:Y:S01]  /*1ef0*/  IMAD.WIDE.U32 R22, R4.reuse, UR8, R10 ;  /* 0x0000000804167c25 */ /* 0x040fe2000f8e000a */
[----:B------:R-:W-:Y:S01]  /*1f00*/  ULDC UR8, c[0x0][0x284] ;  /* 0x0000a10000087ab9 */ /* 0x000fe20000000800 */
[----:B------:R-:W-:Y:S02]  /*1f10*/  SHF.R.S32.HI R95, RZ, 0x1f, R94 ;  /* 0x0000001fff5f7819 */ /* 0x000fe4000001145e */
[----:B------:R-:W-:Y:S01]  /*1f20*/  IMAD R89, R4, UR9, R19 ;  /* 0x0000000904597c24 */ /* 0x000fe2000f8e0213 */
[C---:B------:R-:W-:Y:S01]  /*1f30*/  ISETP.GE.AND P1, PT, R94.reuse, UR8, PT ;  /* 0x000000085e007c0c */ /* 0x040fe2000bf26270 */
[----:B------:R-:W-:Y:S01]  /*1f40*/  IMAD.SHL.U32 R19, R5, 0x80, RZ ;  /* 0x0000008005137824 */ /* 0x000fe200078e00ff */
[----:B------:R-:W-:Y:S01]  /*1f50*/  IADD3 R22, P2, R94, R22, RZ ;  /* 0x000000165e167210 */ /* 0x000fe20007f5e0ff */
[----:B------:R-:W-:-:S03]  /*1f60*/  IMAD.WIDE R20, R18, 0x2, RZ ;  /* 0x0000000212147825 */ /* 0x000fc600078e02ff */
[----:B------:R-:W-:Y:S01]  /*1f70*/  ISETP.GE.OR P1, PT, R19, R88, P1 ;  /* 0x000000581300720c */ /* 0x000fe20000f26670 */
[----:B------:R-:W-:Y:S01]  /*1f80*/  IMAD R6, R18, -0x2, R88 ;  /* 0xfffffffe12067824 */ /* 0x000fe200078e0258 */
[----:B------:R-:W-:Y:S01]  /*1f90*/  IADD3.X R23, R95, R23, R89, P2, !PT ;  /* 0x000000175f177210 */ /* 0x000fe200017fe459 */
[----:B------:R-:W-:-:S04]  /*1fa0*/  IMAD.WIDE R96, R5, 0x80, R20 ;  /* 0x0000008005607825 */ /* 0x000fc800078e0214 */
[----:B------:R-:W-:-:S06]  /*1fb0*/  IMAD.IADD R5, R6, 0x1, -R19 ;  /* 0x0000000106057824 */ /* 0x000fcc00078e0a13 */
[----:B------:R-:W-:Y:S05]  /*1fc0*/  @P1 BRA `(.L_x_30) ;  /* 0x0000004800981947 */ /* 0x000fea0003800000 */
[----:B------:R-:W0:Y:S01]  /*1fd0*/  LDC.64 R106, c[0x0][0x6c8] ;  /* 0x0001b200ff6a7b82 */ /* 0x000e220000000a00 */
[----:B----45:R-:W-:Y:S01]  /*1fe0*/  ISETP.NE.AND P1, PT, R14, RZ, PT ;  /* 0x000000ff0e00720c */ /* 0x030fe20003f25270 */
[----:B------:R-:W-:Y:S01]  /*1ff0*/  IMAD.IADD R100, R16, 0x1, -R94 ;  /* 0x0000000110647824 */ /* 0x000fe200078e0a5e */
[----:B------:R-:W-:Y:S01]  /*2000*/  ISETP.GT.AND P2, PT, R5, RZ, PT ;  /* 0x000000ff0500720c */ /* 0x000fe20003f44270 */
[----:B------:R-:W-:Y:S03]  /*2010*/  BSSY B0, `(.L_x_30) ;  /* 0x00004a1000007945 */ /* 0x000fe60003800000 */
[----:B------:R-:W-:Y:S01]  /*2020*/  ISETP.GT.AND P5, PT, R100, RZ, P2 ;  /* 0x000000ff6400720c */ /* 0x000fe200017a4270 */
[-C--:B0-----:R-:W-:Y:S02]  /*2030*/  IMAD R6, R97, R106.reuse, RZ ;  /* 0x0000006a61067224 */ /* 0x081fe400078e02ff */
[----:B------:R-:W-:-:S04]  /*2040*/  IMAD.WIDE.U32 R102, R96, R106, R22 ;  /* 0x0000006a60667225 */ /* 0x000fc800078e0016 */
[----:B------:R-:W-:-:S04]  /*2050*/  IMAD R19, R96, R107, R6 ;  /* 0x0000006b60137224 */ /* 0x000fc800078e0206 */
[----:B------:R-:W-:Y:S01]  /*2060*/  IMAD.IADD R91, R103, 0x1, R19 ;  /* 0x00000001675b7824 */ /* 0x000fe200078e0213 */
[----:B------:R-:W-:Y:S06]  /*2070*/  @!P1 BRA `(.L_x_31) ;  /* 0x0000003000ec9947 */ /* 0x000fec0003800000 */
[----:B------:R-:W-:Y:S01]  /*2080*/  ULDC.64 UR8, c[0x0][0x6b8] ;  /* 0x0001ae0000087ab9 */ /* 0x000fe20000000a00 */
[----:B------:R-:W-:Y:S01]  /*2090*/  ULDC.64 UR24, c[0x0][0x6b0] ;  /* 0x0001ac0000187ab9 */ /* 0x000fe20000000a00 */
[----:B------:R-:W-:Y:S01]  /*20a0*/  IMAD.WIDE.U32 R20, R4, UR8, R10 ;  /* 0x0000000804147c25 */ /* 0x000fe2000f8e000a */
[----:B------:R-:W-:Y:S01]  /*20b0*/  ULDC.64 UR26, c[0x0][0x6a8] ;  /* 0x0001aa00001a7ab9 */ /* 0x000fe20000000a00 */
[----:B------:R-:W0:Y:S01]  /*20c0*/  LDC.64 R92, c[0x0][0x6b0] ;  /* 0x0001ac00ff5c7b82 */ /* 0x000e220000000a00 */
[----:B------:R-:W-:Y:S01]  /*20d0*/  ULDC.64 UR10, c[0x0][0x6c0] ;  /* 0x0001b000000a7ab9 */ /* 0x000fe20000000a00 */
[----:B------:R-:W-:Y:S01]  /*20e0*/  IMAD R19, R90, UR8, RZ ;  /* 0x000000085a137c24 */ /* 0x000fe2000f8e02ff */
[----:B------:R-:W-:-:S03]  /*20f0*/  IADD3 R22, P1, R94, R20, RZ ;  /* 0x000000145e167210 */ /* 0x000fc60007f3e0ff */
[----:B------:R-:W-:Y:S02]  /*2100*/  IMAD R101, R4, UR9, R19 ;  /* 0x0000000904657c24 */ /* 0x000fe4000f8e0213 */
[----:B------:R-:W-:-:S03]  /*2110*/  IMAD R19, R97, UR24, RZ ;  /* 0x0000001861137c24 */ /* 0x000fc6000f8e02ff */
[----:B------:R-:W-:Y:S01]  /*2120*/  IADD3.X R23, R95, R21, R101, P1, !PT ;  /* 0x000000155f177210 */ /* 0x000fe20000ffe465 */
[C---:B------:R-:W-:Y:S02]  /*2130*/  IMAD R97, R96.reuse, UR25, R19 ;  /* 0x0000001960617c24 */ /* 0x040fe4000f8e0213 */
[----:B------:R-:W-:-:S04]  /*2140*/  IMAD.WIDE.U32 R20, R96, UR24, R22 ;  /* 0x0000001860147c25 */ /* 0x000fc8000f8e0016 */
[----:B------:R-:W-:Y:S01]  /*2150*/  IMAD.IADD R19, R21, 0x1, R97 ;  /* 0x0000000115137824 */ /* 0x000fe200078e0261 */
[----:B------:R-:W-:-:S04]  /*2160*/  LEA R88, P1, R20, UR26, 0x2 ;  /* 0x0000001a14587c11 */ /* 0x000fc8000f8210ff */
[----:B------:R-:W-:-:S05]  /*2170*/  LEA.HI.X R89, R20, UR27, R19, 0x2, P1 ;  /* 0x0000001b14597c11 */ /* 0x000fca00088f1413 */
[----:B------:R-:W3:Y:S01]  /*2180*/  @P5 LDG.E.LTC128B R19, desc[UR18][R88.64] ;  /* 0x0000001258135981 */ /* 0x000ee2000c1e1920 */
[----:B------:R-:W-:Y:S01]  /*2190*/  LEA R90, P1, R102, UR10, 0x2 ;  /* 0x0000000a665a7c11 */ /* 0x000fe2000f8210ff */
[----:B0-----:R-:W-:Y:S01]  /*21a0*/  IMAD.WIDE.U32 R104, R96, UR24, R92 ;  /* 0x0000001860687c25 */ /* 0x001fe2000f8e005c */
[----:B------:R-:W-:Y:S02]  /*21b0*/  BSSY B1, `(.L_x_32) ;  /* 0x0000016000017945 */ /* 0x000fe40003800000 */
[----:B------:R-:W-:Y:S01]  /*21c0*/  LEA.HI.X R91, R102, UR11, R91, 0x2, P1 ;  /* 0x0000000b665b7c11 */ /* 0x000fe200088f145b */
[----:B------:R-:W-:Y:S01]  /*21d0*/  IMAD.WIDE.U32 R20, R96, UR24, R94 ;  /* 0x0000001860147c25 */ /* 0x000fe2000f8e005e */
[----:B------:R-:W-:-:S03]  /*21e0*/  IADD3 R92, P1, R22, R104, RZ ;  /* 0x00000068165c7210 */ /* 0x000fc60007f3e0ff */
[----:B------:R-:W-:Y:S01]  /*21f0*/  IMAD.IADD R109, R97, 0x1, R105 ;  /* 0x00000001616d7824 */ /* 0x000fe200078e0269 */
[----:B------:R-:W-:-:S03]  /*2200*/  IADD3 R20, P3, R10, R20, RZ ;  /* 0x000000140a147210 */ /* 0x000fc60007f7e0ff */
[----:B------:R-:W-:Y:S01]  /*2210*/  IMAD.X R23, R109, 0x1, R23, P1 ;  /* 0x000000016d177824 */ /* 0x000fe200008e0617 */
[----:B------:R-:W-:Y:S02]  /*2220*/  IADD3.X R21, R11, R97, R21, P3, !PT ;  /* 0x000000610b157210 */ /* 0x000fe40001ffe415 */
[----:B------:R-:W-:Y:S02]  /*2230*/  LEA R22, P1, R92, UR26, 0x2 ;  /* 0x0000001a5c167c11 */ /* 0x000fe4000f8210ff */
[----:B------:R-:W-:Y:S01]  /*2240*/  ISETP.GT.AND P3, PT, R5, 0x1, PT ;  /* 0x000000010500780c */ /* 0x000fe20003f64270 */
[----:B------:R-:W-:Y:S01]  /*2250*/  IMAD.WIDE.U32 R20, R4, UR8, R20 ;  /* 0x0000000804147c25 */ /* 0x000fe2000f8e0014 */
[----:B------:R-:W-:Y:S02]  /*2260*/  LEA.HI.X R23, R92, UR27, R23, 0x2, P1 ;  /* 0x0000001b5c177c11 */ /* 0x000fe400088f1417 */
[----:B------:R-:W-:Y:S01]  /*2270*/  ISETP.GT.AND P1, PT, R100, RZ, P3 ;  /* 0x000000ff6400720c */ /* 0x000fe20001f24270 */
[----:B------:R-:W-:Y:S01]  /*2280*/  IMAD.IADD R21, R101, 0x1, R21 ;  /* 0x0000000165157824 */ /* 0x000fe200078e0215 */
[----:B------:R-:W-:-:S04]  /*2290*/  LEA R96, P6, R20, UR26, 0x2 ;  /* 0x0000001a14607c11 */ /* 0x000fc8000f8c10ff */
[----:B------:R-:W-:Y:S01]  /*22a0*/  LEA.HI.X R97, R20, UR27, R21, 0x2, P6 ;  /* 0x0000001b14617c11 */ /* 0x000fe2000b0f1415 */
[----:B---3--:R-:W-:-:S04]  /*22b0*/  IMAD R6, R19, R14, RZ ;  /* 0x0000000e13067224 */ /* 0x008fc800078e02ff */
[----:B--2---:R-:W-:-:S05]  /*22c0*/  IMAD R103, R24, R13, R6 ;  /* 0x0000000d18677224 */ /* 0x004fca00078e0206 */
[----:B------:R0:W-:Y:S01]  /*22d0*/  @P5 STG.E desc[UR18][R90.64], R103 ;  /* 0x000000675a005986 */ /* 0x0001e2000c101912 */
[----:B------:R-:W-:Y:S01]  /*22e0*/  LEA R92, P5, R106, R90, 0x2 ;  /* 0x0000005a6a5c7211 */ /* 0x000fe200078a10ff */
[----:B------:R-:W-:-:S12]  /*22f0*/  @!P1 BRA `(.L_x_33) ;  /* 0x0000000000049947 */ /* 0x000fd80003800000 */
[----:B------:R1:W5:Y:S02]  /*2300*/  LDG.E.LTC128B R19, desc[UR18][R22.64] ;  /* 0x0000001216137981 */ /* 0x000364000c1e1920 */
.L_x_33:
[----:B------:R-:W-:Y:S05]  /*2310*/  BSYNC B1 ;  /* 0x0000000000017941 */ /* 0x000fea0003800000 */
.L_x_32:
[----:B-----5:R-:W-:Y:S01]  /*2320*/  IMAD R6, R19, R14, RZ ;  /* 0x0000000e13067224 */ /* 0x020fe200078e02ff */
[----:B------:R-:W-:Y:S01]  /*2330*/  LEA.HI.X R93, R106, R91, R107, 0x2, P5 ;  /* 0x0000005b6a5d7211 */ /* 0x000fe200028f146b */
[----:B------:R-:W-:Y:S01]  /*2340*/  BSSY B1, `(.L_x_34) ;  /* 0x0000008000017945 */ /* 0x000fe20003800000 */
[----:B------:R-:W-:Y:S01]  /*2350*/  ISETP.GT.AND P2, PT, R100, 0x8, P2 ;  /* 0x000000086400780c */ /* 0x000fe20001744270 */
[----:B------:R-:W-:Y:S01]  /*2360*/  IMAD R25, R25, R13, R6 ;  /* 0x0000000d19197224 */ /* 0x000fe200078e0206 */
[----:B------:R-:W-:-:S04]  /*2370*/  IADD3 R20, P5, P6, R10, R104, R94 ;  /* 0x000000680a147210 */ /* 0x000fc80007ebe05e */
[----:B------:R2:W-:Y:S01]  /*2380*/  @P1 STG.E desc[UR18][R92.64], R25 ;  /* 0x000000195c001986 */ /* 0x0005e2000c101912 */
[----:B------:R-:W-:-:S06]  /*2390*/  IADD3.X R21, R11, R109, R95, P5, P6 ;  /* 0x0000006d0b157210 */ /* 0x000fcc0002fec45f */
[----:B------:R-:W-:Y:S05]  /*23a0*/  @!P2 BRA `(.L_x_35) ;  /* 0x000000000004a947 */ /* 0x000fea0003800000 */
[----:B------:R3:W5:Y:S02]  /*23b0*/  LDG.E.LTC128B R19, desc[UR18][R96.64+0x20] ;  /* 0x0000201260137981 */ /* 0x000764000c1e1920 */
.L_x_35:
[----:B------:R-:W-:Y:S05]  /*23c0*/  BSYNC B1 ;  /* 0x0000000000017941 */ /* 0x000fea0003800000 */
.L_x_34:
[----:B------:R-:W-:Y:S01]  /*23d0*/  IMAD.WIDE.U32 R20, R4, UR8, R20 ;  /* 0x0000000804147c25 */ /* 0x000fe2000f8e0014 */
[----:B------:R-:W-:Y:S01]  /*23e0*/  ISETP.GT.AND P3, PT, R100, 0x8, P3 ;  /* 0x000000086400780c */ /* 0x000fe20001f64270 */
[----:B------:R-:W-:Y:S01]  /*23f0*/  USHF.L.U64.HI UR11, UR24, 0x5, UR25 ;  /* 0x00000005180b7899 */ /* 0x000fe20008010219 */
[----:B------:R-:W-:Y:S01]  /*2400*/  ISETP.GT.AND P1, PT, R5, 0x8, PT ;  /* 0x000000080500780c */ /* 0x000fe20003f24270 */
[----:B------:R-:W-:Y:S01]  /*2410*/  IMAD.IADD R21, R101, 0x1, R21 ;  /* 0x0000000165157824 */ /* 0x000fe200078e0215 */
[C---:B------:R-:W-:Y:S01]  /*2420*/  LEA R24, P6, R20.reuse, UR26, 0x2 ;  /* 0x0000001a14187c11 */ /* 0x040fe2000f8c10ff */
[----:B-----5:R-:W-:Y:S01]  /*2430*/  IMAD R6, R19, R14, RZ ;  /* 0x0000000e13067224 */ /* 0x020fe200078e02ff */
[----:B------:R-:W-:Y:S01]  /*2440*/  USHF.L.U32 UR10, UR24, 0x5, URZ ;  /* 0x00000005180a7899 */ /* 0x000fe2000800063f */
[----:B------:R-:W-:Y:S01]  /*2450*/  BSSY B1, `(.L_x_36) ;  /* 0x0000009000017945 */ /* 0x000fe20003800000 */
[----:B--2---:R-:W-:Y:S01]  /*2460*/  LEA.HI.X R25, R20, UR27, R21, 0x2, P6 ;  /* 0x0000001b14197c11 */ /* 0x004fe2000b0f1415 */
[----:B------:R-:W-:Y:S01]  /*2470*/  IMAD R95, R26, R13, R6 ;  /* 0x0000000d1a5f7224 */ /* 0x000fe200078e0206 */
[----:B------:R-:W-:Y:S01]  /*2480*/  ISETP.GT.AND P5, PT, R100, RZ, P1 ;  /* 0x000000ff6400720c */ /* 0x000fe20000fa4270 */
[----:B------:R-:W-:-:S02]  /*2490*/  @P2 IMAD.MOV.U32 R20, RZ, RZ, R90 ;  /* 0x000000ffff142224 */ /* 0x000fc400078e005a */
[----:B------:R-:W-:-:S05]  /*24a0*/  @P2 IMAD.MOV.U32 R21, RZ, RZ, R91 ;  /* 0x000000ffff152224 */ /* 0x000fca00078e005b */
[----:B------:R2:W-:Y:S01]  /*24b0*/  @P2 STG.E desc[UR18][R20.64+0x20], R95 ;  /* 0x0000205f14002986 */ /* 0x0005e2000c101912 */
[----:B------:R-:W-:Y:S05]  /*24c0*/  @!P3 BRA `(.L_x_37) ;  /* 0x000000000004b947 */ /* 0x000fea0003800000 */
[----:B------:R4:W5:Y:S02]  /*24d0*/  LDG.E.LTC128B R19, desc[UR18][R24.64+0x20] ;  /* 0x0000201218137981 */ /* 0x000964000c1e1920 */
.L_x_37:
[----:B------:R-:W-:Y:S05]  /*24e0*/  BSYNC B1 ;  /* 0x0000000000017941 */ /* 0x000fea0003800000 */
.L_x_36:
[----:B-----5:R-:W-:Y:S01]  /*24f0*/  IMAD R4, R19, R14, RZ ;  /* 0x0000000e13047224 */ /* 0x020fe200078e02ff */
[----:B----4-:R-:W-:Y:S01]  /*2500*/  IADD3 R24, P2, R88, UR10, RZ ;  /* 0x0000000a58187c10 */ /* 0x010fe2000ff5e0ff */
[----:B------:R-:W-:Y:S02]  /*2510*/  IMAD.MOV.U32 R101, RZ, RZ, R19 ;  /* 0x000000ffff657224 */ /* 0x000fe400078e0013 */
[----:B---3--:R-:W-:Y:S01]  /*2520*/  IMAD R97, R27, R13, R4 ;  /* 0x0000000d1b617224 */ /* 0x008fe200078e0204 */
[----:B------:R-:W-:Y:S01]  /*2530*/  IADD3.X R25, R89, UR11, RZ, P2, !PT ;  /* 0x0000000b59197c10 */ /* 0x000fe200097fe4ff */
[----:B--2---:R-:W-:Y:S02]  /*2540*/  @P3 IMAD.MOV.U32 R20, RZ, RZ, R92 ;  /* 0x000000ffff143224 */ /* 0x004fe400078e005c */
[----:B------:R-:W-:-:S05]  /*2550*/  @P3 IMAD.MOV.U32 R21, RZ, RZ, R93 ;  /* 0x000000ffff153224 */ /* 0x000fca00078e005d */
[----:B------:R2:W-:Y:S04]  /*2560*/  @P3 STG.E desc[UR18][R20.64+0x20], R97 ;  /* 0x0000206114003986 */ /* 0x0005e8000c101912 */
[----:B------:R-:W3:Y:S01]  /*2570*/  @P5 LDG.E.LTC128B R101, desc[UR18][R24.64] ;  /* 0x0000001218655981 */ /* 0x000ee2000c1e1920 */
[C---:B------:R-:W-:Y:S01]  /*2580*/  IMAD.SHL.U32 R4, R106.reuse, 0x20, RZ ;  /* 0x000000206a047824 */ /* 0x040fe200078e00ff */
[----:B------:R-:W-:Y:S01]  /*2590*/  SHF.L.U64.HI R6, R106, 0x5, R107 ;  /* 0x000000056a067819 */ /* 0x000fe2000001026b */
[----:B------:R-:W-:Y:S01]  /*25a0*/  BSSY B1, `(.L_x_38) ;  /* 0x000000c000017945 */ /* 0x000fe20003800000 */
[----:B------:R-:W-:Y:S02]  /*25b0*/  ISETP.GT.AND P3, PT, R5, 0x9, PT ;  /* 0x000000090500780c */ /* 0x000fe40003f64270 */
[----:B------:R-:W-:-:S02]  /*25c0*/  IADD3 R26, P6, R4, R90, RZ ;  /* 0x0000005a041a7210 */ /* 0x000fc40007fde0ff */
[----:B------:R-:W-:-:S03]  /*25d0*/  ISETP.GT.AND P2, PT, R100, RZ, P3 ;  /* 0x000000ff6400720c */ /* 0x000fc60001f44270 */
[----:B------:R-:W-:Y:S01]  /*25e0*/  IMAD.X R27, R6, 0x1, R91, P6 ;  /* 0x00000001061b7824 */ /* 0x000fe200030e065b */
[----:B------:R-:W-:-:S04]  /*25f0*/  IADD3 R94, P6, R22, UR10, RZ ;  /* 0x0000000a165e7c10 */ /* 0x000fc8000ffde0ff */
[----:B------:R-:W-:Y:S01]  /*2600*/  IADD3.X R95, R23, UR11, RZ, P6, !PT ;  /* 0x0000000b175f7c10 */ /* 0x000fe2000b7fe4ff */
[----:B---3--:R-:W-:-:S04]  /*2610*/  IMAD R19, R101, R14, RZ ;  /* 0x0000000e65137224 */ /* 0x008fc800078e02ff */
[----:B------:R-:W-:-:S05]  /*2620*/  IMAD R19, R28, R13, R19 ;  /* 0x0000000d1c137224 */ /* 0x000fca00078e0213 */
[----:B------:R2:W-:Y:S01]  /*2630*/  @P5 STG.E desc[UR18][R26.64], R19 ;  /* 0x000000131a005986 */ /* 0x0005e2000c101912 */
[----:B------:R-:W-:Y:S05]  /*2640*/  @!P2 BRA `(.L_x_39) ;  /* 0x000000000004a947 */ /* 0x000fea0003800000 */
[----:B------:R3:W5:Y:S02]  /*2650*/  LDG.E.LTC128B R101, desc[UR18][R94.64] ;  /* 0x000000125e657981 */ /* 0x000764000c1e1920 */
.L_x_39:
[----:B------:R-:W-:Y:S05]  /*2660*/  BSYNC B1 ;  /* 0x0000000000017941 */ /* 0x000fea0003800000 */
.L_x_38:
[----:B------:R-:W-:Y:S01]  /*2670*/  UIADD3 UR8, UP0, UR10, 0x20, URZ ;  /* 0x000000200a087890 */ /* 0x000fe2000ff1e03f */
[----:B------:R-:W-:Y:S01]  /*2680*/  ISETP.GT.AND P1, PT, R100, 0x8, P1 ;  /* 0x000000086400780c */ /* 0x000fe20000f24270 */
[----:B--2--5:R-:W-:Y:S01]  /*2690*/  IMAD R20, R101, R14, RZ ;  /* 0x0000000e65147224 */ /* 0x024fe200078e02ff */
[----:B------:R-:W-:Y:S01]  /*26a0*/  IADD3 R96, P5, R4, R92, RZ ;  /* 0x0000005c04607210 */ /* 0x000fe20007fbe0ff */
[----:B------:R-:W-:Y:S02]  /*26b0*/  UIADD3.X UR9, URZ, UR11, URZ, UP0, !UPT ;  /* 0x0000000b3f097290 */ /* 0x000fe400087fe43f */
[----:B------:R-:W-:Y:S01]  /*26c0*/  IADD3 R28, P6, R88, UR8, RZ ;  /* 0x00000008581c7c10 */ /* 0x000fe2000ffde0ff */
[----:B0-----:R-:W-:Y:S02]  /*26d0*/  IMAD R103, R29, R13, R20 ;  /* 0x0000000d1d677224 */ /* 0x001fe400078e0214 */
[----:B------:R-:W-:Y:S01]  /*26e0*/  IMAD.X R97, R6, 0x1, R93, P5 ;  /* 0x0000000106617824 */ /* 0x000fe200028e065d */
[----:B------:R-:W-:-:S04]  /*26f0*/  IADD3.X R29, R89, UR9, RZ, P6, !PT ;  /* 0x00000009591d7c10 */ /* 0x000fc8000b7fe4ff */
[----:B------:R0:W-:Y:S04]  /*2700*/  @P2 STG.E desc[UR18][R96.64], R103 ;  /* 0x0000006760002986 */ /* 0x0001e8000c101912 */
[----:B------:R-:W2:Y:S01]  /*2710*/  @P1 LDG.E.LTC128B R101, desc[UR18][R28.64] ;  /* 0x000000121c651981 */ /* 0x000ea2000c1e1920 */
[----:B------:R-:W-:Y:S01]  /*2720*/  IADD3 R20, P2, R4, 0x20, RZ ;  /* 0x0000002004147810 */ /* 0x000fe20007f5e0ff */
[----:B------:R-:W-:Y:S01]  /*2730*/  BSSY B1, `(.L_x_40) ;  /* 0x000000e000017945 */ /* 0x000fe20003800000 */
[----:B------:R-:W-:Y:S02]  /*2740*/  ISETP.GT.AND P5, PT, R100, 0x8, P3 ;  /* 0x000000086400780c */ /* 0x000fe40001fa4270 */
[----:B------:R-:W-:Y:S01]  /*2750*/  IADD3 R88, P6, R20, R90, RZ ;  /* 0x0000005a14587210 */ /* 0x000fe20007fde0ff */
[----:B------:R-:W-:Y:S01]  /*2760*/  IMAD.X R19, RZ, RZ, R6, P2 ;  /* 0x000000ffff137224 */ /* 0x000fe200010e0606 */
[----:B-1----:R-:W-:-:S02]  /*2770*/  IADD3 R22, P3, R22, UR8, RZ ;  /* 0x0000000816167c10 */ /* 0x002fc4000ff7e0ff */
[----:B------:R-:W-:Y:S01]  /*2780*/  ISETP.GT.AND P2, PT, R5, 0x10, PT ;  /* 0x000000100500780c */ /* 0x000fe20003f44270 */
[----:B------:R-:W-:Y:S01]  /*2790*/  IMAD.X R89, R19, 0x1, R91, P6 ;  /* 0x0000000113597824 */ /* 0x000fe200030e065b */
[----:B------:R-:W-:Y:S02]  /*27a0*/  IADD3 R90, P6, R20, R92, RZ ;  /* 0x0000005c145a7210 */ /* 0x000fe40007fde0ff */
[----:B------:R-:W-:Y:S01]  /*27b0*/  IADD3.X R23, R23, UR9, RZ, P3, !PT ;  /* 0x0000000917177c10 */ /* 0x000fe20009ffe4ff */
[----:B--2---:R-:W-:-:S04]  /*27c0*/  IMAD R21, R101, R14, RZ ;  /* 0x0000000e65157224 */ /* 0x004fc800078e02ff */
[----:B------:R-:W-:-:S05]  /*27d0*/  IMAD R21, R30, R13, R21 ;  /* 0x0000000d1e157224 */ /* 0x000fca00078e0215 */
[----:B------:R0:W-:Y:S01]  /*27e0*/  @P1 STG.E desc[UR18][R88.64], R21 ;  /* 0x0000001558001986 */ /* 0x0001e2000c101912 */
[----:B------:R-:W-:Y:S05]  /*27f0*/  @!P5 BRA `(.L_x_41) ;  /* 0x000000000004d947 */ /* 0x000fea0003800000 */
[----:B------:R1:W5:Y:S02]  /*2800*/  LDG.E.LTC128B R101, desc[UR18][R22.64] ;  /* 0x0000001216657981 */ /* 0x000364000c1e1920 */
.L_x_41:
[----:B------:R-:W-:Y:S05]  /*2810*/  BSYNC B1 ;  /* 0x0000000000017941 */ /* 0x000fea0003800000 */
.L_x_40:
[----:B-1---5:R-:W-:Y:S01]  /*2820*/  IMAD R22, R101, R14, RZ ;  /* 0x0000000e65167224 */ /* 0x022fe200078e02ff */
[----:B------:R-:W-:Y:S01]  /*2830*/  ISETP.GT.AND P3, PT, R100, RZ, P2 ;  /* 0x000000ff6400720c */ /* 0x000fe20001764270 */
[----:B------:R-:W-:Y:S01]  /*2840*/  IMAD.X R91, R19, 0x1, R93, P6 ;  /* 0x00000001135b7824 */ /* 0x000fe200030e065d */
[----:B------:R-:W-:Y:S01]  /*2850*/  BSSY B1, `(.L_x_42) ;  /* 0x0000008000017945 */ /* 0x000fe20003800000 */
[----:B------:R-:W-:Y:S01]  /*2860*/  IMAD R31, R31, R13, R22 ;  /* 0x0000000d1f1f7224 */ /* 0x000fe200078e0216 */
[----:B------:R-:W-:Y:S02]  /*2870*/  IADD3 R22, P1, R24, UR10, RZ ;  /* 0x0000000a18167c10 */ /* 0x000fe4000ff3e0ff */
[----:B------:R-:W-:Y:S02]  /*2880*/  IADD3 R28, P6, R26, R4, RZ ;  /* 0x000000041a1c7210 */ /* 0x000fe40007fde0ff */
[----:B------:R1:W-:Y:S01]  /*2890*/  @P5 STG.E desc[UR18][R90.64], R31 ;  /* 0x0000001f5a005986 */ /* 0x0003e2000c101912 */
[----:B------:R-:W-:-:S04]  /*28a0*/  IADD3.X R23, R25, UR11, RZ, P1, !PT ;  /* 0x0000000b19177c10 */ /* 0x000fc80008ffe4ff */
[----:B------:R-:W-:Y:S06]  /*28b0*/  @!P3 BRA `(.L_x_43) ;  /* 0x000000000004b947 */ /* 0x000fec0003800000 */
[----:B------:R2:W5:Y:S02]  /*28c0*/  LDG.E.LTC128B R101, desc[UR18][R22.64] ;  /* 0x0000001216657981 */ /* 0x000564000c1e1920 */
.L_x_43:
[----:B------:R-:W-:Y:S05]  /*28d0*/  BSYNC B1 ;  /* 0x0000000000017941 */ /* 0x000fea0003800000 */
.L_x_42:
[----:B------:R-:W-:Y:S01]  /*28e0*/  ISETP.GT.AND P1, PT, R5, 0x11, PT ;  /* 0x000000110500780c */ /* 0x000fe20003f24270 */
[----:B0----5:R-:W-:Y:S01]  /*28f0*/  IMAD R21, R101, R14, RZ ;  /* 0x0000000e65157224 */ /* 0x021fe200078e02ff */
[----:B------:R-:W-:Y:S01]  /*2900*/  BSSY B1, `(.L_x_44) ;  /* 0x000000a000017945 */ /* 0x000fe20003800000 */
[----:B------:R-:W-:Y:S01]  /*2910*/  IMAD.X R29, R27, 0x1, R6, P6 ;  /* 0x000000011b1d7824 */ /* 0x000fe200030e0606 */
[----:B------:R-:W-:Y:S01]  /*2920*/  ISETP.GT.AND P5, PT, R100, RZ, P1 ;  /* 0x000000ff6400720c */ /* 0x000fe20000fa4270 */
[----:B------:R-:W-:Y:S01]  /*2930*/  IMAD R21, R32, R13, R21 ;  /* 0x0000000d20157224 */ /* 0x000fe200078e0215 */
[----:B------:R-:W-:-:S04]  /*2940*/  IADD3 R88, P6, R96, R4, RZ ;  /* 0x0000000460587210 */ /* 0x000fc80007fde0ff */
[----:B------:R0:W-:Y:S01]  /*2950*/  @P3 STG.E desc[UR18][R28.64], R21 ;  /* 0x000000151c003986 */ /* 0x0001e2000c101912 */
[----:B------:R-:W-:-:S04]  /*2960*/  IADD3 R30, P3, R94, UR10, RZ ;  /* 0x0000000a5e1e7c10 */ /* 0x000fc8000ff7e0ff */
[----:B-1----:R-:W-:Y:S02]  /*2970*/  IADD3.X R31, R95, UR11, RZ, P3, !PT ;  /* 0x0000000b5f1f7c10 */ /* 0x002fe40009ffe4ff */
[----:B------:R-:W-:Y:S07]  /*2980*/  @!P5 BRA `(.L_x_45) ;  /* 0x000000000004d947 */ /* 0x000fee0003800000 */
[----:B------:R1:W5:Y:S02]  /*2990*/  LDG.E.LTC128B R101, desc[UR18][R30.64] ;  /* 0x000000121e657981 */ /* 0x000364000c1e1920 */
.L_x_45:
[----:B------:R-:W-:Y:S05]  /*29a0*/  BSYNC B1 ;  /* 0x0000000000017941 */ /* 0x000fea0003800000 */
.L_x_44:
[----:B-----5:R-:W-:Y:S01]  /*29b0*/  IMAD R32, R101, R14, RZ ;  /* 0x0000000e65207224 */ /* 0x020fe200078e02ff */
[----:B------:R-:W-:Y:S01]  /*29c0*/  ISETP.GT.AND P3, PT, R100, 0x8, P2 ;  /* 0x000000086400780c */ /* 0x000fe20001764270 */
[----:B------:R-:W-:Y:S01]  /*29d0*/  IMAD.X R89, R97, 0x1, R6, P6 ;  /* 0x0000000161597824 */ /* 0x000fe200030e0606 */
[----:B------:R-:W-:Y:S01]  /*29e0*/  IADD3 R24, P2, R24, UR8, RZ ;  /* 0x0000000818187c10 */ /* 0x000fe2000ff5e0ff */
[----:B------:R-:W-:Y:S01]  /*29f0*/  IMAD R33, R33, R13, R32 ;  /* 0x0000000d21217224 */ /* 0x000fe200078e0220 */
[----:B------:R-:W-:Y:S02]  /*2a00*/  BSSY B1, `(.L_x_46) ;  /* 0x0000005000017945 */ /* 0x000fe40003800000 */
[----:B------:R-:W-:Y:S02]  /*2a10*/  IADD3.X R25, R25, UR9, RZ, P2, !PT ;  /* 0x0000000919197c10 */ /* 0x000fe400097fe4ff */
[----:B------:R4:W-:Y:S05]  /*2a20*/  @P5 STG.E desc[UR18][R88.64], R33 ;  /* 0x0000002158005986 */ /* 0x0009ea000c101912 */
[----:B------:R-:W-:Y:S05]  /*2a30*/  @!P3 BRA `(.L_x_47) ;  /* 0x000000000004b947 */ /* 0x000fea0003800000 */
[----:B------:R0:W5:Y:S02]  /*2a40*/  LDG.E.LTC128B R101, desc[UR18][R24.64] ;  /* 0x0000001218657981 */ /* 0x000164000c1e1920 */
.L_x_47:
[----:B------:R-:W-:Y:S05]  /*2a50*/  BSYNC B1 ;  /* 0x0000000000017941 */ /* 0x000fea0003800000 */
.L_x_46:
[----:B0-----:R-:W-:Y:S01]  /*2a60*/  IADD3 R24, P5, R20, R26, RZ ;  /* 0x0000001a14187210 */ /* 0x001fe20007fbe0ff */
[----:B-----5:R-:W-:Y:S01]  /*2a70*/  IMAD R21, R101, R14, RZ ;  /* 0x0000000e65157224 */ /* 0x020fe200078e02ff */
[----:B------:R-:W-:Y:S01]  /*2a80*/  ISETP.GT.AND P1, PT, R100, 0x8, P1 ;  /* 0x000000086400780c */ /* 0x000fe20000f24270 */
[----:B------:R-:W-:Y:S01]  /*2a90*/  BSSY B1, `(.L_x_48) ;  /* 0x000000a000017945 */ /* 0x000fe20003800000 */
[----:B------:R-:W-:Y:S01]  /*2aa0*/  IADD3 R26, P6, R94, UR8, RZ ;  /* 0x000000085e1a7c10 */ /* 0x000fe2000ffde0ff */
[----:B------:R-:W-:Y:S01]  /*2ab0*/  IMAD R21, R34, R13, R21 ;  /* 0x0000000d22157224 */ /* 0x000fe200078e0215 */
[----:B------:R-:W-:Y:S01]  /*2ac0*/  ISETP.GT.AND P2, PT, R5, 0x18, PT ;  /* 0x000000180500780c */ /* 0x000fe20003f44270 */
[----:B------:R-:W-:Y:S01]  /*2ad0*/  IMAD.X R25, R19, 0x1, R27, P5 ;  /* 0x0000000113197824 */ /* 0x000fe200028e061b */
[----:B------:R-:W-:Y:S02]  /*2ae0*/  IADD3 R32, P5, R20, R96, RZ ;  /* 0x0000006014207210 */ /* 0x000fe40007fbe0ff */
[----:B------:R-:W-:-:S02]  /*2af0*/  IADD3.X R27, R95, UR9, RZ, P6, !PT ;  /* 0x000000095f1b7c10 */ /* 0x000fc4000b7fe4ff */
[----:B------:R0:W-:Y:S03]  /*2b00*/  @P3 STG.E desc[UR18][R24.64], R21 ;  /* 0x0000001518003986 */ /* 0x0001e6000c101912 */
[----:B------:R-:W-:Y:S06]  /*2b10*/  @!P1 BRA `(.L_x_49) ;  /* 0x0000000000049947 */ /* 0x000fec0003800000 */
[----:B------:R0:W5:Y:S02]  /*2b20*/  LDG.E.LTC128B R101, desc[UR18][R26.64] ;  /* 0x000000121a657981 */ /* 0x000164000c1e1920 */
.L_x_49:
[----:B------:R-:W-:Y:S05]  /*2b30*/  BSYNC B1 ;  /* 0x0000000000017941 */ /* 0x000fea0003800000 */
.L_x_48:
[----:B0----5:R-:W-:Y:S01]  /*2b40*/  IMAD R24, R101, R14, RZ ;  /* 0x0000000e65187224 */ /* 0x021fe200078e02ff */
[----:B------:R-:W-:Y:S01]  /*2b50*/  ISETP.GT.AND P3, PT, R100, RZ, P2 ;  /* 0x000000ff6400720c */ /* 0x000fe20001764270 */
[----:B----4-:R-:W-:Y:S01]  /*2b60*/  IMAD.X R33, R19, 0x1, R97, P5 ;  /* 0x0000000113217824 */ /* 0x010fe200028e0661 */
        /* <DEDUP_REMOVED lines=8> */
.L_x_51:
[----:B------:R-:W-:Y:S05]  /*2bf0*/  BSYNC B1 ;  /* 0x0000000000017941 */ /* 0x000fea0003800000 */
.L_x_50:
[----:B------:R-:W-:Y:S01]  /*2c00*/  ISETP.GT.AND P1, PT, R5, 0x19, PT ;  /* 0x000000190500780c */ /* 0x000fe20003f24270 */
[----:B------:R-:W-:Y:S01]  /*2c10*/  IMAD.X R27, R29, 0x1, R6, P5 ;  /* 0x000000011d1b7824 */ /* 0x000fe200028e0606 */
[----:B------:R-:W-:Y:S01]  /*2c20*/  BSSY B1, `(.L_x_52) ;  /* 0x000000a000017945 */ /* 0x000fe20003800000 */
[----:B-----5:R-:W-:Y:S01]  /*2c30*/  IMAD R21, R101, R14, RZ ;  /* 0x0000000e65157224 */ /* 0x020fe200078e02ff */
[----:B------:R-:W-:Y:S02]  /*2c40*/  ISETP.GT.AND P5, PT, R100, RZ, P1 ;  /* 0x000000ff6400720c */ /* 0x000fe40000fa4270 */
[----:B------:R-:W-:Y:S01]  /*2c50*/  IADD3 R34, P6, R88, R4, RZ ;  /* 0x0000000458227210 */ /* 0x000fe20007fde0ff */
[----:B------:R-:W-:-:S05]  /*2c60*/  IMAD R21, R36, R13, R21 ;  /* 0x0000000d24157224 */ /* 0x000fca00078e0215 */
[----:B------:R1:W-:Y:S01]  /*2c70*/  @P3 STG.E desc[UR18][R26.64], R21 ;  /* 0x000000151a003986 */ /* 0x0003e2000c101912 */
[----:B0-----:R-:W-:-:S04]  /*2c80*/  IADD3 R32, P3, R30, UR10, RZ ;  /* 0x0000000a1e207c10 */ /* 0x001fc8000ff7e0ff */
[----:B------:R-:W-:Y:S01]  /*2c90*/  IADD3.X R33, R31, UR11, RZ, P3, !PT ;  /* 0x0000000b1f217c10 */ /* 0x000fe20009ffe4ff */
[----:B------:R-:W-:Y:S08]  /*2ca0*/  @!P5 BRA `(.L_x_53) ;  /* 0x000000000004d947 */ /* 0x000ff00003800000 */
[----:B------:R0:W5:Y:S02]  /*2cb0*/  LDG.E.LTC128B R101, desc[UR18][R32.64] ;  /* 0x0000001220657981 */ /* 0x000164000c1e1920 */
.L_x_53:
[----:B------:R-:W-:Y:S05]  /*2cc0*/  BSYNC B1 ;  /* 0x0000000000017941 */ /* 0x000fea0003800000 */
.L_x_52:
[----:B-----5:R-:W-:Y:S01]  /*2cd0*/  IMAD R36, R101, R14, RZ ;  /* 0x0000000e65247224 */ /* 0x020fe200078e02ff */
[----:B------:R-:W-:Y:S01]  /*2ce0*/  ISETP.GT.AND P3, PT, R100, 0x8, P2 ;  /* 0x000000086400780c */ /* 0x000fe20001764270 */
[----:B------:R-:W-:Y:S01]  /*2cf0*/  IMAD.X R35, R89, 0x1, R6, P6 ;  /* 0x0000000159237824 */ /* 0x000fe200030e0606 */
[----:B--2---:R-:W-:Y:S01]  /*2d00*/  IADD3 R22, P2, R22, UR8, RZ ;  /* 0x0000000816167c10 */ /* 0x004fe2000ff5e0ff */
[----:B------:R-:W-:Y:S01]  /*2d10*/  IMAD R37, R37, R13, R36 ;  /* 0x0000000d25257224 */ /* 0x000fe200078e0224 */
[----:B------:R-:W-:Y:S02]  /*2d20*/  BSSY B1, `(.L_x_54) ;  /* 0x0000005000017945 */ /* 0x000fe40003800000 */
[----:B------:R-:W-:Y:S02]  /*2d30*/  IADD3.X R23, R23, UR9, RZ, P2, !PT ;  /* 0x0000000917177c10 */ /* 0x000fe400097fe4ff */
[----:B------:R2:W-:Y:S05]  /*2d40*/  @P5 STG.E desc[UR18][R34.64], R37 ;  /* 0x0000002522005986 */ /* 0x0005ea000c101912 */
[----:B------:R-:W-:Y:S05]  /*2d50*/  @!P3 BRA `(.L_x_55) ;  /* 0x000000000004b947 */ /* 0x000fea0003800000 */
[----:B------:R0:W5:Y:S02]  /*2d60*/  LDG.E.LTC128B R101, desc[UR18][R22.64] ;  /* 0x0000001216657981 */ /* 0x000164000c1e1920 */
.L_x_55:
[----:B------:R-:W-:Y:S05]  /*2d70*/  BSYNC B1 ;  /* 0x0000000000017941 */ /* 0x000fea0003800000 */
.L_x_54:
[----:B0-----:R-:W-:Y:S01]  /*2d80*/  IADD3 R22, P5, R28, R20, RZ ;  /* 0x000000141c167210 */ /* 0x001fe20007fbe0ff */
[----:B-1---5:R-:W-:Y:S01]  /*2d90*/  IMAD R21, R101, R14, RZ ;  /* 0x0000000e65157224 */ /* 0x022fe200078e02ff */
        /* <DEDUP_REMOVED lines=11> */
.L_x_57:
[----:B------:R-:W-:Y:S05]  /*2e50*/  BSYNC B1 ;  /* 0x0000000000017941 */ /* 0x000fea0003800000 */
.L_x_56:
[----:B0----5:R-:W-:Y:S01]  /*2e60*/  IMAD R22, R101, R14, RZ ;  /* 0x0000000e65167224 */ /* 0x021fe200078e02ff */
[----:B------:R-:W-:Y:S01]  /*2e70*/  ISETP.GT.AND P3, PT, R100, RZ, P2 ;  /* 0x000000ff6400720c */ /* 0x000fe20001764270 */
[----:B--2---:R-:W-:Y:S01]  /*2e80*/  IMAD.X R37, R89, 0x1, R19, P5 ;  /* 0x0000000159257824 */ /* 0x004fe200028e0613 */
[----:B------:R-:W-:Y:S01]  /*2e90*/  BSSY B1, `(.L_x_58) ;  /* 0x0000008000017945 */ /* 0x000fe20003800000 */
[----:B------:R-:W-:Y:S01]  /*2ea0*/  IMAD R39, R39, R13, R22 ;  /* 0x0000000d27277224 */ /* 0x000fe200078e0216 */
[----:B------:R-:W-:Y:S02]  /*2eb0*/  IADD3 R22, P6, R24, UR10, RZ ;  /* 0x0000000a18167c10 */ /* 0x000fe4000ffde0ff */
[----:B-1----:R-:W-:Y:S02]  /*2ec0*/  IADD3 R28, P5, R26, R4, RZ ;  /* 0x000000041a1c7210 */ /* 0x002fe40007fbe0ff */
[----:B------:R0:W-:Y:S01]  /*2ed0*/  @P1 STG.E desc[UR18][R36.64], R39 ;  /* 0x0000002724001986 */ /* 0x0001e2000c101912 */
[----:B------:R-:W-:-:S04]  /*2ee0*/  IADD3.X R23, R25, UR11, RZ, P6, !PT ;  /* 0x0000000b19177c10 */ /* 0x000fc8000b7fe4ff */
[----:B------:R-:W-:Y:S06]  /*2ef0*/  @!P3 BRA `(.L_x_59) ;  /* 0x000000000004b947 */ /* 0x000fec0003800000 */
[----:B------:R1:W5:Y:S02]  /*2f00*/  LDG.E.LTC128B R101, desc[UR18][R22.64] ;  /* 0x0000001216657981 */ /* 0x000364000c1e1920 */
.L_x_59:
[----:B------:R-:W-:Y:S05]  /*2f10*/  BSYNC B1 ;  /* 0x0000000000017941 */ /* 0x000fea0003800000 */
.L_x_58:
[----:B------:R-:W-:Y:S01]  /*2f20*/  ISETP.GT.AND P1, PT, R5, 0x21, PT ;  /* 0x000000210500780c */ /* 0x000fe20003f24270 */
[----:B------:R-:W-:Y:S01]  /*2f30*/  IMAD.X R29, R27, 0x1, R6, P5 ;  /* 0x000000011b1d7824 */ /* 0x000fe200028e0606 */
[----:B------:R-:W-:Y:S01]  /*2f40*/  BSSY B1, `(.L_x_60) ;  /* 0x000000a000017945 */ /* 0x000fe20003800000 */
[----:B-----5:R-:W-:Y:S01]  /*2f50*/  IMAD R21, R101, R14, RZ ;  /* 0x0000000e65157224 */ /* 0x020fe200078e02ff */
[----:B------:R-:W-:Y:S02]  /*2f60*/  ISETP.GT.AND P5, PT, R100, RZ, P1 ;  /* 0x000000ff6400720c */ /* 0x000fe40000fa4270 */
[----:B0-----:R-:W-:Y:S01]  /*2f70*/  IADD3 R36, P6, R34, R4, RZ ;  /* 0x0000000422247210 */ /* 0x001fe20007fde0ff */
[----:B------:R-:W-:-:S05]  /*2f80*/  IMAD R21, R40, R13, R21 ;  /* 0x0000000d28157224 */ /* 0x000fca00078e0215 */
[----:B------:R0:W-:Y:S01]  /*2f90*/  @P3 STG.E desc[UR18][R28.64], R21 ;  /* 0x000000151c003986 */ /* 0x0001e2000c101912 */
[----:B------:R-:W-:-:S04]  /*2fa0*/  IADD3 R30, P3, R32, UR10, RZ ;  /* 0x0000000a201e7c10 */ /* 0x000fc8000ff7e0ff */
[----:B------:R-:W-:Y:S01]  /*2fb0*/  IADD3.X R31, R33, UR11, RZ, P3, !PT ;  /* 0x0000000b211f7c10 */ /* 0x000fe20009ffe4ff */
[----:B------:R-:W-:Y:S08]  /*2fc0*/  @!P5 BRA `(.L_x_61) ;  /* 0x000000000004d947 */ /* 0x000ff00003800000 */
[----:B------:R2:W5:Y:S02]  /*2fd0*/  LDG.E.LTC128B R101, desc[UR18][R30.64] ;  /* 0x000000121e657981 */ /* 0x000564000c1e1920 */
.L_x_61:
[----:B------:R-:W-:Y:S05]  /*2fe0*/  BSYNC B1 ;  /* 0x0000000000017941 */ /* 0x000fea0003800000 */
.L_x_60:
[----:B-----5:R-:W-:Y:S01]  /*2ff0*/  IMAD R38, R101, R14, RZ ;  /* 0x0000000e65267224 */ /* 0x020fe200078e02ff */
[----:B------:R-:W-:Y:S01]  /*3000*/  ISETP.GT.AND P3, PT, R100, 0x8, P2 ;  /* 0x000000086400780c */ /* 0x000fe20001764270 */
[----:B------:R-:W-:Y:S01]  /*3010*/  IMAD.X R37, R35, 0x1, R6, P6 ;  /* 0x0000000123257824 */ /* 0x000fe200030e0606 */
[----:B----4-:R-:W-:Y:S01]  /*3020*/  IADD3 R24, P2, R24, UR8, RZ ;  /* 0x0000000818187c10 */ /* 0x010fe2000ff5e0ff */
[----:B------:R-:W-:Y:S01]  /*3030*/  IMAD R41, R41, R13, R38 ;  /* 0x0000000d29297224 */ /* 0x000fe200078e0226 */
[----:B------:R-:W-:Y:S02]  /*3040*/  BSSY B1, `(.L_x_62) ;  /* 0x0000005000017945 */ /* 0x000fe40003800000 */
[----:B------:R-:W-:Y:S02]  /*3050*/  IADD3.X R25, R25, UR9, RZ, P2, !PT ;  /* 0x0000000919197c10 */ /* 0x000fe400097fe4ff */
[----:B------:R4:W-:Y:S05]  /*3060*/  @P5 STG.E desc[UR18][R36.64], R41 ;  /* 0x0000002924005986 */ /* 0x0009ea000c101912 */
[----:B------:R-:W-:Y:S05]  /*3070*/  @!P3 BRA `(.L_x_63) ;  /* 0x000000000004b947 */ /* 0x000fea0003800000 */
[----:B------:R0:W5:Y:S02]  /*3080*/  LDG.E.LTC128B R101, desc[UR18][R24.64] ;  /* 0x0000001218657981 */ /* 0x000164000c1e1920 */
.L_x_63:
[----:B------:R-:W-:Y:S05]  /*3090*/  BSYNC B1 ;  /* 0x0000000000017941 */ /* 0x000fea0003800000 */
.L_x_62:
        /* <DEDUP_REMOVED lines=13> */
.L_x_65:
[----:B------:R-:W-:Y:S05]  /*3170*/  BSYNC B1 ;  /* 0x0000000000017941 */ /* 0x000fea0003800000 */
.L_x_64:
[----:B0----5:R-:W-:Y:S01]  /*3180*/  IMAD R24, R101, R14, RZ ;  /* 0x0000000e65187224 */ /* 0x021fe200078e02ff */
        /* <DEDUP_REMOVED lines=10> */
.L_x_67:
[----:B------:R-:W-:Y:S05]  /*3230*/  BSYNC B1 ;  /* 0x0000000000017941 */ /* 0x000fea0003800000 */
.L_x_66:
        /* <DEDUP_REMOVED lines=8> */
[----:B------:R-:W-:-:S04]  /*32c0*/  IADD3 R32, P3, R30, UR10, RZ ;  /* 0x0000000a1e207c10 */ /* 0x000fc8000ff7e0ff */
[----:B------:R-:W-:Y:S01]  /*32d0*/  IADD3.X R33, R31, UR11, RZ, P3, !PT ;  /* 0x0000000b1f217c10 */ /* 0x000fe20009ffe4ff */
[----:B------:R-:W-:Y:S08]  /*32e0*/  @!P5 BRA `(.L_x_69) ;  /* 0x000000000004d947 */ /* 0x000ff00003800000 */
[----:B------:R0:W5:Y:S02]  /*32f0*/  LDG.E.LTC128B R101, desc[UR18][R32.64] ;  /* 0x0000001220657981 */ /* 0x000164000c1e1920 */
.L_x_69:
[----:B------:R-:W-:Y:S05]  /*3300*/  BSYNC B1 ;  /* 0x0000000000017941 */ /* 0x000fea0003800000 */
.L_x_68:
[----:B0----5:R-:W-:Y:S01]  /*3310*/  IMAD R38, R101, R14, RZ ;  /* 0x0000000e65267224 */ /* 0x021fe200078e02ff */
[----:B------:R-:W-:Y:S01]  /*3320*/  ISETP.GT.AND P3, PT, R100, 0x8, P2 ;  /* 0x000000086400780c */ /* 0x000fe20001764270 */
[----:B------:R-:W-:Y:S01]  /*3330*/  IMAD.X R35, R37, 0x1, R6, P6 ;  /* 0x0000000125237824 */ /* 0x000fe200030e0606 */
[----:B-1----:R-:W-:Y:S01]  /*3340*/  IADD3 R22, P2, R22, UR8, RZ ;  /* 0x0000000816167c10 */ /* 0x002fe2000ff5e0ff */
[----:B------:R-:W-:Y:S01]  /*3350*/  IMAD R45, R45, R13, R38 ;  /* 0x0000000d2d2d7224 */ /* 0x000fe200078e0226 */
[----:B------:R-:W-:Y:S02]  /*3360*/  BSSY B1, `(.L_x_70) ;  /* 0x0000005000017945 */ /* 0x000fe40003800000 */
[----:B------:R-:W-:Y:S02]  /*3370*/  IADD3.X R23, R23, UR9, RZ, P2, !PT ;  /* 0x0000000917177c10 */ /* 0x000fe400097fe4ff */
[----:B------:R0:W-:Y:S05]  /*3380*/  @P5 STG.E desc[UR18][R34.64], R45 ;  /* 0x0000002d22005986 */ /* 0x0001ea000c101912 */
[----:B------:R-:W-:Y:S05]  /*3390*/  @!P3 BRA `(.L_x_71) ;  /* 0x000000000004b947 */ /* 0x000fea0003800000 */
[----:B------:R1:W5:Y:S02]  /*33a0*/  LDG.E.LTC128B R101, desc[UR18][R22.64] ;  /* 0x0000001216657981 */ /* 0x000364000c1e1920 */
.L_x_71:
[----:B------:R-:W-:Y:S05]  /*33b0*/  BSYNC B1 ;  /* 0x0000000000017941 */ /* 0x000fea0003800000 */
.L_x_70:
[----:B-1----:R-:W-:Y:S01]  /*33c0*/  IADD3 R22, P5, R28, R20, RZ ;  /* 0x000000141c167210 */ /* 0x002fe20007fbe0ff */
        /* <DEDUP_REMOVED lines=12> */
.L_x_73:
[----:B------:R-:W-:Y:S05]  /*3490*/  BSYNC B1 ;  /* 0x0000000000017941 */ /* 0x000fea0003800000 */
.L_x_72:
[----:B-1---5:R-:W-:Y:S01]  /*34a0*/  IMAD R22, R101, R14, RZ ;  /* 0x0000000e65167224 */ /* 0x022fe200078e02ff */
[----:B------:R-:W-:Y:S01]  /*34b0*/  ISETP.GT.AND P3, PT, R100, RZ, P2 ;  /* 0x000000ff6400720c */ /* 0x000fe20001764270 */
[----:B------:R-:W-:Y:S01]  /*34c0*/  IMAD.X R39, R37, 0x1, R19, P5 ;  /* 0x0000000125277824 */ /* 0x000fe200028e0613 */
[----:B------:R-:W-:Y:S01]  /*34d0*/  BSSY B1, `(.L_x_74) ;  /* 0x0000008000017945 */ /* 0x000fe20003800000 */
[----:B------:R-:W-:Y:S01]  /*34e0*/  IMAD R47, R47, R13, R22 ;  /* 0x0000000d2f2f7224 */ /* 0x000fe200078e0216 */
[----:B------:R-:W-:Y:S02]  /*34f0*/  IADD3 R22, P6, R24, UR10, RZ ;  /* 0x0000000a18167c10 */ /* 0x000fe4000ffde0ff */
[----:B0-----:R-:W-:Y:S02]  /*3500*/  IADD3 R28, P5, R26, R4, RZ ;  /* 0x000000041a1c7210 */ /* 0x001fe40007fbe0ff */
[----:B------:R0:W-:Y:S01]  /*3510*/  @P1 STG.E desc[UR18][R38.64], R47 ;  /* 0x0000002f26001986 */ /* 0x0001e2000c101912 */
[----:B------:R-:W-:-:S04]  /*3520*/  IADD3.X R23, R25, UR11, RZ, P6, !PT ;  /* 0x0000000b19177c10 */ /* 0x000fc8000b7fe4ff */
[----:B------:R-:W-:Y:S06]  /*3530*/  @!P3 BRA `(.L_x_75) ;  /* 0x000000000004b947 */ /* 0x000fec0003800000 */
[----:B------:R1:W5:Y:S02]  /*3540*/  LDG.E.LTC128B R101, desc[UR18][R22.64] ;  /* 0x0000001216657981 */ /* 0x000364000c1e1920 */
.L_x_75:
[----:B------:R-:W-:Y:S05]  /*3550*/  BSYNC B1 ;  /* 0x0000000000017941 */ /* 0x000fea0003800000 */
.L_x_74:
[----:B------:R-:W-:Y:S01]  /*3560*/  ISETP.GT.AND P1, PT, R5, 0x31, PT ;  /* 0x000000310500780c */ /* 0x000fe20003f24270 */
[----:B------:R-:W-:Y:S01]  /*3570*/  IMAD.X R29, R27, 0x1, R6, P5 ;  /* 0x000000011b1d7824 */ /* 0x000fe200028e0606 */
[----:B------:R-:W-:Y:S01]  /*3580*/  BSSY B1, `(.L_x_76) ;  /* 0x000000a000017945 */ /* 0x000fe20003800000 */
[----:B-----5:R-:W-:Y:S01]  /*3590*/  IMAD R21, R101, R14, RZ ;  /* 0x0000000e65157224 */ /* 0x020fe200078e02ff */
[----:B------:R-:W-:Y:S02]  /*35a0*/  ISETP.GT.AND P5, PT, R100, RZ, P1 ;  /* 0x000000ff6400720c */ /* 0x000fe40000fa4270 */
[----:B----4-:R-:W-:Y:S01]  /*35b0*/  IADD3 R36, P6, R34, R4, RZ ;  /* 0x0000000422247210 */ /* 0x010fe20007fde0ff */
[----:B------:R-:W-:-:S05]  /*35c0*/  IMAD R21, R48, R13, R21 ;  /* 0x0000000d30157224 */ /* 0x000fca00078e0215 */
[----:B------:R4:W-:Y:S01]  /*35d0*/  @P3 STG.E desc[UR18][R28.64], R21 ;  /* 0x000000151c003986 */ /* 0x0009e2000c101912 */
[----:B--2---:R-:W-:-:S04]  /*35e0*/  IADD3 R30, P3, R32, UR10, RZ ;  /* 0x0000000a201e7c10 */ /* 0x004fc8000ff7e0ff */
[----:B------:R-:W-:Y:S01]  /*35f0*/  IADD3.X R31, R33, UR11, RZ, P3, !PT ;  /* 0x0000000b211f7c10 */ /* 0x000fe20009ffe4ff */
[----:B------:R-:W-:Y:S08]  /*3600*/  @!P5 BRA `(.L_x_77) ;  /* 0x000000000004d947 */ /* 0x000ff00003800000 */
[----:B------:R2:W5:Y:S02]  /*3610*/  LDG.E.LTC128B R101, desc[UR18][R30.64] ;  /* 0x000000121e657981 */ /* 0x000564000c1e1920 */
.L_x_77:
[----:B------:R-:W-:Y:S05]  /*3620*/  BSYNC B1 ;  /* 0x0000000000017941 */ /* 0x000fea0003800000 */
.L_x_76:
[----:B0----5:R-:W-:Y:S01]  /*3630*/  IMAD R38, R101, R14, RZ ;  /* 0x0000000e65267224 */ /* 0x021fe200078e02ff */
        /* <DEDUP_REMOVED lines=9> */
.L_x_79:
[----:B------:R-:W-:Y:S05]  /*36d0*/  BSYNC B1 ;  /* 0x0000000000017941 */ /* 0x000fea0003800000 */
.L_x_78:
[----:B0-----:R-:W-:Y:S01]  /*36e0*/  IADD3 R24, P5, R26, R20, RZ ;  /* 0x000000141a187210 */ /* 0x001fe20007fbe0ff */
[----:B----45:R-:W-:Y:S01]  /*36f0*/  IMAD R21, R101, R14, RZ ;  /* 0x0000000e65157224 */ /* 0x030fe200078e02ff */
        /* <DEDUP_REMOVED lines=11> */
.L_x_81:
[----:B------:R-:W-:Y:S05]  /*37b0*/  BSYNC B1 ;  /* 0x0000000000017941 */ /* 0x000fea0003800000 */
.L_x_80:
[----:B0----5:R-:W-:Y:S01]  /*37c0*/  IMAD R24, R101, R14, RZ ;  /* 0x0000000e65187224 */ /* 0x021fe200078e02ff */
[----:B------:R-:W-:Y:S01]  /*37d0*/  ISETP.GT.AND P3, PT, R100, RZ, P2 ;  /* 0x000000ff6400720c */ /* 0x000fe20001764270 */
[----:B------:R-:W-:Y:S01]  /*37e0*/  IMAD.X R39, R35, 0x1, R19, P5 ;  /* 0x0000000123277824 */ /* 0x000fe200028e0613 */
[----:B------:R-:W-:Y:S01]  /*37f0*/  BSSY B1, `(.L_x_82) ;  /* 0x0000008000017945 */ /* 0x000fe20003800000 */
[----:B------:R-:W-:Y:S01]  /*3800*/  IMAD R51, R51, R13, R24 ;  /* 0x0000000d33337224 */ /* 0x000fe200078e0218 */
[----:B------:R-:W-:Y:S02]  /*3810*/  IADD3 R24, P6, R22, UR10, RZ ;  /* 0x0000000a16187c10 */ /* 0x000fe4000ffde0ff */
[----:B----4-:R-:W-:Y:S02]  /*3820*/  IADD3 R26, P5, R28, R4, RZ ;  /* 0x000000041c1a7210 */ /* 0x010fe40007fbe0ff */
[----:B------:R0:W-:Y:S01]  /*3830*/  @P1 STG.E desc[UR18][R38.64], R51 ;  /* 0x0000003326001986 */ /* 0x0001e2000c101912 */
[----:B------:R-:W-:-:S04]  /*3840*/  IADD3.X R25, R23, UR11, RZ, P6, !PT ;  /* 0x0000000b17197c10 */ /* 0x000fc8000b7fe4ff */
[----:B------:R-:W-:Y:S06]  /*3850*/  @!P3 BRA `(.L_x_83) ;  /* 0x000000000004b947 */ /* 0x000fec0003800000 */
[----:B------:R4:W5:Y:S02]  /*3860*/  LDG.E.LTC128B R101, desc[UR18][R24.64] ;  /* 0x0000001218657981 */ /* 0x000964000c1e1920 */
.L_x_83:
[----:B------:R-:W-:Y:S05]  /*3870*/  BSYNC B1 ;  /* 0x0000000000017941 */ /* 0x000fea0003800000 */
.L_x_82:
        /* <DEDUP_REMOVED lines=12> */
.L_x_85:
[----:B------:R-:W-:Y:S05]  /*3940*/  BSYNC B1 ;  /* 0x0000000000017941 */ /* 0x000fea0003800000 */
.L_x_84:
        /* <DEDUP_REMOVED lines=10> */
.L_x_87:
[----:B------:R-:W-:Y:S05]  /*39f0*/  BSYNC B1 ;  /* 0x0000000000017941 */ /* 0x000fea0003800000 */
.L_x_86:
        /* <DEDUP_REMOVED lines=13> */
.L_x_89:
[----:B------:R-:W-:Y:S05]  /*3ad0*/  BSYNC B1 ;  /* 0x0000000000017941 */ /* 0x000fea0003800000 */
.L_x_88:
        /* <DEDUP_REMOVED lines=11> */
.L_x_91:
[----:B------:R-:W-:Y:S05]  /*3b90*/  BSYNC B1 ;  /* 0x0000000000017941 */ /* 0x000fea0003800000 */
.L_x_90:
        /* <DEDUP_REMOVED lines=8> */
[----:B--2---:R-:W-:-:S04]  /*3c20*/  IADD3 R30, P3, R32, UR10, RZ ;  /* 0x0000000a201e7c10 */ /* 0x004fc8000ff7e0ff */
[----:B------:R-:W-:Y:S01]  /*3c30*/  IADD3.X R31, R33, UR11, RZ, P3, !PT ;  /* 0x0000000b211f7c10 */ /* 0x000fe20009ffe4ff */
[----:B------:R-:W-:Y:S08]  /*3c40*/  @!P5 BRA `(.L_x_93) ;  /* 0x000000000004d947 */ /* 0x000ff00003800000 */
[----:B------:R2:W5:Y:S02]  /*3c50*/  LDG.E.LTC128B R101, desc[UR18][R30.64] ;  /* 0x000000121e657981 */ /* 0x000564000c1e1920 */
.L_x_93:
[----:B------:R-:W-:Y:S05]  /*3c60*/  BSYNC B1 ;  /* 0x0000000000017941 */ /* 0x000fea0003800000 */
.L_x_92:
[----:B0----5:R-:W-:Y:S01]  /*3c70*/  IMAD R38, R101, R14, RZ ;  /* 0x0000000e65267224 */ /* 0x021fe200078e02ff */
        /* <DEDUP_REMOVED lines=9> */
.L_x_95:
[----:B------:R-:W-:Y:S05]  /*3d10*/  BSYNC B1 ;  /* 0x0000000000017941 */ /* 0x000fea0003800000 */
.L_x_94:
[----:B----4-:R-:W-:Y:S01]  /*3d20*/  IADD3 R24, P5, R26, R20, RZ ;  /* 0x000000141a187210 */ /* 0x010fe20007fbe0ff */
        /* <DEDUP_REMOVED lines=12> */
.L_x_97:
[----:B------:R-:W-:Y:S05]  /*3df0*/  BSYNC B1 ;  /* 0x0000000000017941 */ /* 0x000fea0003800000 */
.L_x_96:
[----:B----45:R-:W-:Y:S01]  /*3e00*/  IMAD R24, R101, R14, RZ ;  /* 0x0000000e65187224 */ /* 0x030fe200078e02ff */
        /* <DEDUP_REMOVED lines=10> */
.L_x_99:
[----:B------:R-:W-:Y:S05]  /*3eb0*/  BSYNC B1 ;  /* 0x0000000000017941 */ /* 0x000fea0003800000 */
.L_x_98:
        /* <DEDUP_REMOVED lines=12> */
.L_x_101:
[----:B------:R-:W-:Y:S05]  /*3f80*/  BSYNC B1 ;  /* 0x0000000000017941 */ /* 0x000fea0003800000 */
.L_x_100:
        /* <DEDUP_REMOVED lines=10> */
.L_x_103:
[----:B------:R-:W-:Y:S05]  /*4030*/  BSYNC B1 ;  /* 0x0000000000017941 */ /* 0x000fea0003800000 */
.L_x_102:
        /* <DEDUP_REMOVED lines=13> */
.L_x_105:
[----:B------:R-:W-:Y:S05]  /*4110*/  BSYNC B1 ;  /* 0x0000000000017941 */ /* 0x000fea0003800000 */
.L_x_104:
        /* <DEDUP_REMOVED lines=11> */
.L_x_107:
[----:B------:R-:W-:Y:S05]  /*41d0*/  BSYNC B1 ;  /* 0x0000000000017941 */ /* 0x000fea0003800000 */
.L_x_106:
        /* <DEDUP_REMOVED lines=12> */
.L_x_109:
[----:B------:R-:W-:Y:S05]  /*42a0*/  BSYNC B1 ;  /* 0x0000000000017941 */ /* 0x000fea0003800000 */
.L_x_108:
        /* <DEDUP_REMOVED lines=10> */
.L_x_111:
[----:B------:R-:W-:Y:S05]  /*4350*/  BSYNC B1 ;  /* 0x0000000000017941 */ /* 0x000fea0003800000 */
.L_x_110:
        /* <DEDUP_REMOVED lines=13> */
.L_x_113:
[----:B------:R-:W-:Y:S05]  /*4430*/  BSYNC B1 ;  /* 0x0000000000017941 */ /* 0x000fea0003800000 */
.L_x_112:
        /* <DEDUP_REMOVED lines=11> */
.L_x_115:
[----:B------:R-:W-:Y:S05]  /*44f0*/  BSYNC B1 ;  /* 0x0000000000017941 */ /* 0x000fea0003800000 */
.L_x_114:
        /* <DEDUP_REMOVED lines=12> */
.L_x_117:
[----:B------:R-:W-:Y:S05]  /*45c0*/  BSYNC B1 ;  /* 0x0000000000017941 */ /* 0x000fea0003800000 */
.L_x_116:
        /* <DEDUP_REMOVED lines=10> */
.L_x_119:
[----:B------:R-:W-:Y:S05]  /*4670*/  BSYNC B1 ;  /* 0x0000000000017941 */ /* 0x000fea0003800000 */
.L_x_118:
        /* <DEDUP_REMOVED lines=13> */
.L_x_121:
[----:B------:R-:W-:Y:S05]  /*4750*/  BSYNC B1 ;  /* 0x0000000000017941 */ /* 0x000fea0003800000 */
.L_x_120:
        /* <DEDUP_REMOVED lines=11> */
.L_x_123:
[----:B------:R-:W-:Y:S05]  /*4810*/  BSYNC B1 ;  /* 0x0000000000017941 */ /* 0x000fea0003800000 */
.L_x_122:
        /* <DEDUP_REMOVED lines=12> */
.L_x_125:
[----:B------:R-:W-:Y:S05]  /*48e0*/  BSYNC B1 ;  /* 0x0000000000017941 */ /* 0x000fea0003800000 */
.L_x_124:
        /* <DEDUP_REMOVED lines=10> */
.L_x_127:
[----:B------:R-:W-:Y:S05]  /*4990*/  BSYNC B1 ;  /* 0x0000000000017941 */ /* 0x000fea0003800000 */
.L_x_126:
        /* <DEDUP_REMOVED lines=13> */
.L_x_129:
[----:B------:R-:W-:Y:S05]  /*4a70*/  BSYNC B1 ;  /* 0x0000000000017941 */ /* 0x000fea0003800000 */
.L_x_128:
        /* <DEDUP_REMOVED lines=11> */
.L_x_131:
[----:B------:R-:W-:Y:S05]  /*4b30*/  BSYNC B1 ;  /* 0x0000000000017941 */ /* 0x000fea0003800000 */
.L_x_130:
        /* <DEDUP_REMOVED lines=12> */
.L_x_133:
[----:B------:R-:W-:Y:S05]  /*4c00*/  BSYNC B1 ;  /* 0x0000000000017941 */ /* 0x000fea0003800000 */
.L_x_132:
        /* <DEDUP_REMOVED lines=10> */
.L_x_135:
[----:B------:R-:W-:Y:S05]  /*4cb0*/  BSYNC B1 ;  /* 0x0000000000017941 */ /* 0x000fea0003800000 */
.L_x_134:
        /* <DEDUP_REMOVED lines=13> */
.L_x_137:
[----:B------:R-:W-:Y:S05]  /*4d90*/  BSYNC B1 ;  /* 0x0000000000017941 */ /* 0x000fea0003800000 */
.L_x_136:
        /* <DEDUP_REMOVED lines=11> */
.L_x_139:
[----:B------:R-:W-:Y:S05]  /*4e50*/  BSYNC B1 ;  /* 0x0000000000017941 */ /* 0x000fea0003800000 */
.L_x_138:
[----:B------:R-:W-:Y:S01]  /*4e60*/  ISETP.GT.AND P2, PT, R5, 0x71, PT ;  /* 0x000000710500780c */ /* 0x000fe20003f44270 */
[----:B-----5:R-:W-:Y:S01]  /*4e70*/  IMAD R21, R101, R14, RZ ;  /* 0x0000000e65157224 */ /* 0x020fe200078e02ff */
[----:B------:R-:W-:Y:S01]  /*4e80*/  BSSY B1, `(.L_x_140) ;  /* 0x000000a000017945 */ /* 0x000fe20003800000 */
[----:B------:R-:W-:Y:S01]  /*4e90*/  IMAD.X R29, R27, 0x1, R6, P5 ;  /* 0x000000011b1d7824 */ /* 0x000fe200028e0606 */
[----:B------:R-:W-:Y:S01]  /*4ea0*/  ISETP.GT.AND P1, PT, R100, RZ, P2 ;  /* 0x000000ff6400720c */ /* 0x000fe20001724270 */
[----:B------:R-:W-:Y:S01]  /*4eb0*/  IMAD R21, R80, R13, R21 ;  /* 0x0000000d50157224 */ /* 0x000fe200078e0215 */
[----:B------:R-:W-:-:S04]  /*4ec0*/  IADD3 R36, P5, R34, R4, RZ ;  /* 0x0000000422247210 */ /* 0x000fc80007fbe0ff */
[----:B------:R0:W-:Y:S01]  /*4ed0*/  @P6 STG.E desc[UR18][R28.64], R21 ;  /* 0x000000151c006986 */ /* 0x0001e2000c101912 */
[----:B--2---:R-:W-:-:S04]  /*4ee0*/  IADD3 R30, P6, R32, UR10, RZ ;  /* 0x0000000a201e7c10 */ /* 0x004fc8000ffde0ff */
[----:B------:R-:W-:Y:S02]  /*4ef0*/  IADD3.X R31, R33, UR11, RZ, P6, !PT ;  /* 0x0000000b211f7c10 */ /* 0x000fe4000b7fe4ff */
[----:B------:R-:W-:Y:S07]  /*4f00*/  @!P1 BRA `(.L_x_141) ;  /* 0x0000000000049947 */ /* 0x000fee0003800000 */
[----:B------:R2:W5:Y:S02]  /*4f10*/  LDG.E.LTC128B R101, desc[UR18][R30.64] ;  /* 0x000000121e657981 */ /* 0x000564000c1e1920 */
.L_x_141:
[----:B------:R-:W-:Y:S05]  /*4f20*/  BSYNC B1 ;  /* 0x0000000000017941 */ /* 0x000fea0003800000 */
.L_x_140:
        /* <DEDUP_REMOVED lines=10> */
.L_x_143:
[----:B------:R-:W-:Y:S05]  /*4fd0*/  BSYNC B1 ;  /* 0x0000000000017941 */ /* 0x000fea0003800000 */
.L_x_142:
        /* <DEDUP_REMOVED lines=13> */
.L_x_145:
[----:B------:R-:W-:Y:S05]  /*50b0*/  BSYNC B1 ;  /* 0x0000000000017941 */ /* 0x000fea0003800000 */
.L_x_144:
[----:B----45:R-:W-:Y:S01]  /*50c0*/  IMAD R24, R101, R14, RZ ;  /* 0x0000000e65187224 */ /* 0x030fe200078e02ff */
[----:B------:R-:W-:Y:S01]  /*50d0*/  ISETP.GT.AND P6, PT, R100, RZ, P1 ;  /* 0x000000ff6400720c */ /* 0x000fe20000fc4270 */
[----:B------:R-:W-:Y:S01]  /*50e0*/  IMAD.X R39, R35, 0x1, R19, P5 ;  /* 0x0000000123277824 */ /* 0x000fe200028e0613 */
[----:B------:R-:W-:Y:S01]  /*50f0*/  BSSY B1, `(.L_x_146) ;  /* 0x0000008000017945 */ /* 0x000fe20003800000 */
[----:B------:R-:W-:Y:S01]  /*5100*/  IMAD R83, R83, R13, R24 ;  /* 0x0000000d53537224 */ /* 0x000fe200078e0218 */
[----:B0-----:R-:W-:-:S04]  /*5110*/  IADD3 R26, P3, R28, R4, RZ ;  /* 0x000000041c1a7210 */ /* 0x001fc80007f7e0ff */
[----:B------:R0:W-:Y:S05]  /*5120*/  @P2 STG.E desc[UR18][R38.64], R83 ;  /* 0x0000005326002986 */ /* 0x0001ea000c101912 */
[----:B------:R-:W-:Y:S05]  /*5130*/  @!P6 BRA `(.L_x_147) ;  /* 0x00000000000ce947 */ /* 0x000fea0003800000 */
[----:B------:R-:W-:-:S04]  /*5140*/  IADD3 R24, P2, R22, UR10, RZ ;  /* 0x0000000a16187c10 */ /* 0x000fc8000ff5e0ff */
[----:B------:R-:W-:-:S05]  /*5150*/  IADD3.X R25, R23, UR11, RZ, P2, !PT ;  /* 0x0000000b17197c10 */ /* 0x000fca00097fe4ff */
[----:B------:R4:W5:Y:S04]  /*5160*/  LDG.E.LTC128B R101, desc[UR18][R24.64] ;  /* 0x0000001218657981 */ /* 0x000968000c1e1920 */
.L_x_147:
[----:B------:R-:W-:Y:S05]  /*5170*/  BSYNC B1 ;  /* 0x0000000000017941 */ /* 0x000fea0003800000 */
.L_x_146:
[----:B------:R-:W-:Y:S01]  /*5180*/  ISETP.GT.AND P2, PT, R5, 0x79, PT ;  /* 0x000000790500780c */ /* 0x000fe20003f44270 */
[----:B-----5:R-:W-:Y:S01]  /*5190*/  IMAD R21, R101, R14, RZ ;  /* 0x0000000e65157224 */ /* 0x020fe200078e02ff */
[----:B------:R-:W-:Y:S01]  /*51a0*/  BSSY B1, `(.L_x_148) ;  /* 0x000000a000017945 */ /* 0x000fe20003800000 */
[----:B------:R-:W-:Y:S01]  /*51b0*/  IMAD.X R27, R29, 0x1, R6, P3 ;  /* 0x000000011d1b7824 */ /* 0x000fe200018e0606 */
[----:B------:R-:W-:Y:S01]  /*51c0*/  ISETP.GT.AND P5, PT, R100, RZ, P2 ;  /* 0x000000ff6400720c */ /* 0x000fe200017a4270 */
[----:B------:R-:W-:Y:S01]  /*51d0*/  IMAD R21, R84, R13, R21 ;  /* 0x0000000d54157224 */ /* 0x000fe200078e0215 */
[----:B----4-:R-:W-:-:S04]  /*51e0*/  IADD3 R24, P3, R36, R4, RZ ;  /* 0x0000000424187210 */ /* 0x010fc80007f7e0ff */
[----:B------:R4:W-:Y:S01]  /*51f0*/  @P6 STG.E desc[UR18][R26.64], R21 ;  /* 0x000000151a006986 */ /* 0x0009e2000c101912 */
[----:B------:R-:W-:-:S04]  /*5200*/  IADD3 R4, P6, R30, UR10, RZ ;  /* 0x0000000a1e047c10 */ /* 0x000fc8000ffde0ff */
[----:B------:R-:W-:Y:S02]  /*5210*/  IADD3.X R5, R31, UR11, RZ, P6, !PT ;  /* 0x0000000b1f057c10 */ /* 0x000fe4000b7fe4ff */
[----:B------:R-:W-:Y:S07]  /*5220*/  @!P5 BRA `(.L_x_149) ;  /* 0x000000000004d947 */ /* 0x000fee0003800000 */
[----:B------:R0:W5:Y:S02]  /*5230*/  LDG.E.LTC128B R101, desc[UR18][R4.64] ;  /* 0x0000001204657981 */ /* 0x000164000c1e1920 */
.L_x_149:
[----:B------:R-:W-:Y:S05]  /*5240*/  BSYNC B1 ;  /* 0x0000000000017941 */ /* 0x000fea0003800000 */
.L_x_148:
[----:B0----5:R-:W-:Y:S01]  /*5250*/  IMAD R4, R101, R14, RZ ;  /* 0x0000000e65047224 */ /* 0x021fe200078e02ff */
[----:B------:R-:W-:Y:S01]  /*5260*/  ISETP.GT.AND P1, PT, R100, 0x8, P1 ;  /* 0x000000086400780c */ /* 0x000fe20000f24270 */
        /* <DEDUP_REMOVED lines=9> */
.L_x_151:
[----:B------:R-:W-:Y:S05]  /*5300*/  BSYNC B1 ;  /* 0x0000000000017941 */ /* 0x000fea0003800000 */
.L_x_150:
[----:B------:R-:W-:Y:S01]  /*5310*/  ISETP.GT.AND P2, PT, R100, 0x8, P2 ;  /* 0x000000086400780c */ /* 0x000fe20001744270 */
[----:B----45:R-:W-:Y:S01]  /*5320*/  IMAD R4, R101, R14, RZ ;  /* 0x0000000e65047224 */ /* 0x030fe200078e02ff */
[----:B------:R-:W-:Y:S01]  /*5330*/  BSSY B1, `(.L_x_152) ;  /* 0x0000008000017945 */ /* 0x000fe20003800000 */
[----:B------:R-:W-:Y:S02]  /*5340*/  IMAD.X R27, R29, 0x1, R19, P6 ;  /* 0x000000011d1b7824 */ /* 0x000fe400030e0613 */
[----:B------:R-:W-:-:S05]  /*5350*/  IMAD R21, R86, R13, R4 ;  /* 0x0000000d56157224 */ /* 0x000fca00078e0204 */
[----:B------:R4:W-:Y:S01]  /*5360*/  @P1 STG.E desc[UR18][R26.64], R21 ;  /* 0x000000151a001986 */ /* 0x0009e2000c101912 */
[----:B------:R-:W-:-:S04]  /*5370*/  IADD3 R4, P1, R30, UR8, RZ ;  /* 0x000000081e047c10 */ /* 0x000fc8000ff3e0ff */
[----:B------:R-:W-:Y:S01]  /*5380*/  IADD3.X R5, R31, UR9, RZ, P1, !PT ;  /* 0x000000091f057c10 */ /* 0x000fe20008ffe4ff */
[----:B------:R-:W-:Y:S08]  /*5390*/  @!P2 BRA `(.L_x_153) ;  /* 0x000000000004a947 */ /* 0x000ff00003800000 */
[----:B------:R0:W5:Y:S02]  /*53a0*/  LDG.E.LTC128B R101, desc[UR18][R4.64] ;  /* 0x0000001204657981 */ /* 0x000164000c1e1920 */
.L_x_153:
[----:B------:R-:W-:Y:S05]  /*53b0*/  BSYNC B1 ;  /* 0x0000000000017941 */ /* 0x000fea0003800000 */
.L_x_152:
[----:B------:R-:W-:Y:S05]  /*53c0*/  @!P2 BRA `(.L_x_154) ;  /* 0x000000140094a947 */ /* 0x000fea0003800000 */
[----:B------:R-:W-:Y:S01]  /*53d0*/  IADD3 R20, P1, R36, R20, RZ ;  /* 0x0000001424147210 */ /* 0x000fe20007f3e0ff */
[----:B0----5:R-:W-:-:S04]  /*53e0*/  IMAD R4, R101, R14, RZ ;  /* 0x0000000e65047224 */ /* 0x021fc800078e02ff */
[----:B----4-:R-:W-:Y:S02]  /*53f0*/  IMAD.X R21, R37, 0x1, R19, P1 ;  /* 0x0000000125157824 */ /* 0x010fe400008e0613 */
[----:B------:R-:W-:-:S05]  /*5400*/  IMAD R87, R87, R13, R4 ;  /* 0x0000000d57577224 */ /* 0x000fca00078e0204 */
[----:B------:R0:W-:Y:S01]  /*5410*/  STG.E desc[UR18][R20.64], R87 ;  /* 0x0000005714007986 */ /* 0x0001e2000c101912 */
[----:B------:R-:W-:Y:S05]  /*5420*/  BRA `(.L_x_154) ;  /* 0x00000014007c7947 */ /* 0x000fea0003800000 */
.L_x_31:
[----:B------:R-:W-:Y:S01]  /*5430*/  ISETP.GT.AND P3, PT, R5, 0x1, PT ;  /* 0x000000010500780c */ /* 0x000fe20003f64270 */
[----:B------:R-:W-:Y:S01]  /*5440*/  ULDC.64 UR8, c[0x0][0x6c0] ;  /* 0x0001b00000087ab9 */ /* 0x000fe20000000a00 */
[-C--:B--2---:R-:W-:Y:S01]  /*5450*/  IMAD R19, R24, R13.reuse, RZ ;  /* 0x0000000d18137224 */ /* 0x084fe200078e02ff */
[----:B------:R-:W-:Y:S01]  /*5460*/  LEA R22, P6, R102, UR8, 0x2 ;  /* 0x0000000866167c11 */ /* 0x000fe2000f8c10ff */
[-C--:B------:R-:W-:Y:S01]  /*5470*/  IMAD R21, R25, R13.reuse, RZ ;  /* 0x0000000d19157224 */ /* 0x080fe200078e02ff */
[----:B------:R-:W-:Y:S01]  /*5480*/  ISETP.GT.AND P1, PT, R100, RZ, P3 ;  /* 0x000000ff6400720c */ /* 0x000fe20001f24270 */
[----:B------:R-:W-:Y:S01]  /*5490*/  IMAD.SHL.U32 R6, R106, 0x20, RZ ;  /* 0x000000206a067824 */ /* 0x000fe200078e00ff */
[----:B------:R-:W-:Y:S01]  /*54a0*/  LEA.HI.X R23, R102, UR9, R91, 0x2, P6 ;  /* 0x0000000966177c11 */ /* 0x000fe2000b0f145b */
[-C--:B------:R-:W-:Y:S01]  /*54b0*/  IMAD R91, R26, R13.reuse, RZ ;  /* 0x0000000d1a5b7224 */ /* 0x080fe200078e02ff */
[----:B------:R-:W-:Y:S01]  /*54c0*/  LEA R88, P6, R106, R22, 0x2 ;  /* 0x000000166a587211 */ /* 0x000fe200078c10ff */
[----:B------:R-:W-:Y:S01]  /*54d0*/  IMAD R93, R27, R13, RZ ;  /* 0x0000000d1b5d7224 */ /* 0x000fe200078e02ff */
[----:B------:R-:W-:Y:S01]  /*54e0*/  ISETP.GT.AND P2, PT, R100, 0x8, P2 ;  /* 0x000000086400780c */ /* 0x000fe20001744270 */
[----:B------:R-:W-:Y:S01]  /*54f0*/  @P5 STG.E desc[UR18][R22.64], R19 ;  /* 0x0000001316005986 */ /* 0x000fe2000c101912 */
[--C-:B------:R-:W-:Y:S01]  /*5500*/  LEA.HI.X R89, R106, R23, R107.reuse, 0x2, P6 ;  /* 0x000000176a597211 */ /* 0x100fe200030f146b */
[-C--:B------:R-:W-:Y:S01]  /*5510*/  IMAD R33, R33, R13.reuse, RZ ;  /* 0x0000000d21217224 */ /* 0x080fe200078e02ff */
[----:B------:R-:W-:Y:S01]  /*5520*/  ISETP.GT.AND P3, PT, R100, 0x8, P3 ;  /* 0x000000086400780c */ /* 0x000fe20001f64270 */
[-C--:B------:R-:W-:Y:S01]  /*5530*/  IMAD R35, R35, R13.reuse, RZ ;  /* 0x0000000d23237224 */ /* 0x080fe200078e02ff */
[----:B------:R-:W-:Y:S01]  /*5540*/  SHF.L.U64.HI R4, R106, 0x5, R107 ;  /* 0x000000056a047819 */ /* 0x000fe2000001026b */
[----:B------:R0:W-:Y:S01]  /*5550*/  @P1 STG.E desc[UR18][R88.64], R21 ;  /* 0x0000001558001986 */ /* 0x0001e2000c101912 */
[----:B------:R-:W-:Y:S01]  /*5560*/  ISETP.GT.AND P1, PT, R5, 0x8, PT ;  /* 0x000000080500780c */ /* 0x000fe20003f24270 */
[-C--:B------:R-:W-:Y:S01]  /*5570*/  IMAD R37, R37, R13.reuse, RZ ;  /* 0x0000000d25257224 */ /* 0x080fe200078e02ff */
[-C--:B------:R-:W-:Y:S01]  /*5580*/  IADD3 R24, P5, R22, R6.reuse, RZ ;  /* 0x0000000616187210 */ /* 0x080fe20007fbe0ff */
[-C--:B------:R-:W-:Y:S01]  /*5590*/  IMAD R39, R39, R13.reuse, RZ ;  /* 0x0000000d27277224 */ /* 0x080fe200078e02ff */
[----:B------:R-:W-:Y:S01]  /*55a0*/  ISETP.GT.AND P6, PT, R100, RZ, P1 ;  /* 0x000000ff6400720c */ /* 0x000fe20000fc4270 */
[----:B------:R1:W-:Y:S01]  /*55b0*/  @P2 STG.E desc[UR18][R22.64+0x20], R91 ;  /* 0x0000205b16002986 */ /* 0x0003e2000c101912 */
[----:B------:R-:W-:Y:S01]  /*55c0*/  ISETP.GT.AND P2, PT, R5, 0x9, PT ;  /* 0x000000090500780c */ /* 0x000fe20003f44270 */
[--C-:B------:R-:W-:Y:S01]  /*55d0*/  IMAD.X R25, R23, 0x1, R4.reuse, P5 ;  /* 0x0000000117197824 */ /* 0x100fe200028e0604 */
[----:B------:R-:W-:Y:S01]  /*55e0*/  IADD3 R26, P5, R88, R6, RZ ;  /* 0x00000006581a7210 */ /* 0x000fe20007fbe0ff */
[----:B------:R2:W-:Y:S01]  /*55f0*/  @P3 STG.E desc[UR18][R88.64+0x20], R93 ;  /* 0x0000205d58003986 */ /* 0x0005e2000c101912 */
[----:B------:R-:W-:Y:S01]  /*5600*/  ISETP.GT.AND P3, PT, R100, RZ, P2 ;  /* 0x000000ff6400720c */ /* 0x000fe20001764270 */
[-C--:B0-----:R-:W-:Y:S01]  /*5610*/  IMAD R21, R28, R13.reuse, RZ ;  /* 0x0000000d1c157224 */ /* 0x081fe200078e02ff */
[C---:B------:R-:W-:Y:S01]  /*5620*/  ISETP.GT.AND P1, PT, R100.reuse, 0x8, P1 ;  /* 0x000000086400780c */ /* 0x040fe20000f24270 */
[----:B------:R-:W-:Y:S01]  /*5630*/  IMAD.X R27, R89, 0x1, R4, P5 ;  /* 0x00000001591b7824 */ /* 0x000fe200028e0604 */
[----:B------:R-:W-:Y:S01]  /*5640*/  ISETP.GT.AND P2, PT, R100, 0x8, P2 ;  /* 0x000000086400780c */ /* 0x000fe20001744270 */
[----:B------:R-:W-:-:S02]  /*5650*/  IMAD R41, R41, R13, RZ ;  /* 0x0000000d29297224 */ /* 0x000fc400078e02ff */
[----:B------:R0:W-:Y:S01]  /*5660*/  @P6 STG.E desc[UR18][R24.64], R21 ;  /* 0x0000001518006986 */ /* 0x0001e2000c101912 */
[----:B------:R-:W-:Y:S01]  /*5670*/  IADD3 R20, P6, R6, 0x20, RZ ;  /* 0x0000002006147810 */ /* 0x000fe20007fde0ff */
[-C--:B-1----:R-:W-:Y:S02]  /*5680*/  IMAD R91, R29, R13.reuse, RZ ;  /* 0x0000000d1d5b7224 */ /* 0x082fe400078e02ff */
[-C--:B--2---:R-:W-:Y:S01]  /*5690*/  IMAD R93, R31, R13.reuse, RZ ;  /* 0x0000000d1f5d7224 */ /* 0x084fe200078e02ff */
[-C--:B------:R-:W-:Y:S01]  /*56a0*/  IADD3 R22, P5, R22, R20.reuse, RZ ;  /* 0x0000001416167210 */ /* 0x080fe20007fbe0ff */
[----:B------:R-:W-:Y:S01]  /*56b0*/  IMAD.X R19, RZ, RZ, R4, P6 ;  /* 0x000000ffff137224 */ /* 0x000fe200030e0604 */
[----:B------:R1:W-:Y:S01]  /*56c0*/  @P3 STG.E desc[UR18][R26.64], R91 ;  /* 0x0000005b1a003986 */ /* 0x0003e2000c101912 */
[----:B------:R-:W-:Y:S01]  /*56d0*/  ISETP.GT.AND P3, PT, R5, 0x10, PT ;  /* 0x000000100500780c */ /* 0x000fe20003f64270 */
[-C--:B------:R-:W-:Y:S02]  /*56e0*/  IMAD R43, R43, R13.reuse, RZ ;  /* 0x0000000d2b2b7224 */ /* 0x080fe400078e02ff */
[----:B------:R-:W-:Y:S01]  /*56f0*/  IMAD.X R23, R23, 0x1, R19, P5 ;  /* 0x0000000117177824 */ /* 0x000fe200028e0613 */
[----:B------:R-:W-:Y:S01]  /*5700*/  IADD3 R28, P5, R88, R20, RZ ;  /* 0x00000014581c7210 */ /* 0x000fe20007fbe0ff */
[-C--:B0-----:R-:W-:Y:S01]  /*5710*/  IMAD R21, R30, R13.reuse, RZ ;  /* 0x0000000d1e157224 */ /* 0x081fe200078e02ff */
[----:B------:R-:W-:Y:S01]  /*5720*/  IADD3 R30, P6, R24, R6, RZ ;  /* 0x00000006181e7210 */ /* 0x000fe20007fde0ff */
[----:B------:R-:W-:-:S02]  /*5730*/  IMAD R45, R45, R13, RZ ;  /* 0x0000000d2d2d7224 */ /* 0x000fc400078e02ff */
[----:B------:R-:W-:Y:S01]  /*5740*/  IMAD.X R29, R89, 0x1, R19, P5 ;  /* 0x00000001591d7824 */ /* 0x000fe200028e0613 */
[----:B------:R-:W-:Y:S01]  /*5750*/  ISETP.GT.AND P5, PT, R100, RZ, P3 ;  /* 0x000000ff6400720c */ /* 0x000fe20001fa4270 */
[----:B------:R0:W-:Y:S01]  /*5760*/  @P1 STG.E desc[UR18][R22.64], R21 ;  /* 0x0000001516001986 */ /* 0x0001e2000c101912 */
[----:B------:R-:W-:Y:S01]  /*5770*/  ISETP.GT.AND P1, PT, R5, 0x11, PT ;  /* 0x000000110500780c */ /* 0x000fe20003f24270 */
[--C-:B------:R-:W-:Y:S01]  /*5780*/  IMAD.X R31, R25, 0x1, R4.reuse, P6 ;  /* 0x00000001191f7824 */ /* 0x100fe200030e0604 */
[----:B------:R-:W-:Y:S01]  /*5790*/  IADD3 R88, P6, R26, R6, RZ ;  /* 0x000000061a587210 */ /* 0x000fe20007fde0ff */
[----:B------:R2:W-:Y:S01]  /*57a0*/  @P2 STG.E desc[UR18][R28.64], R93 ;  /* 0x0000005d1c002986 */ /* 0x0005e2000c101912 */
[----:B------:R-:W-:Y:S01]  /*57b0*/  ISETP.GT.AND P2, PT, R100, RZ, P1 ;  /* 0x000000ff6400720c */ /* 0x000fe20000f44270 */
[-C--:B-1----:R-:W-:Y:S01]  /*57c0*/  IMAD R91, R32, R13.reuse, RZ ;  /* 0x0000000d205b7224 */ /* 0x082fe200078e02ff */
[C---:B------:R-:W-:Y:S01]  /*57d0*/  ISETP.GT.AND P3, PT, R100.reuse, 0x8, P3 ;  /* 0x000000086400780c */ /* 0x040fe20001f64270 */
[----:B------:R-:W-:Y:S01]  /*57e0*/  IMAD.X R89, R27, 0x1, R4, P6 ;  /* 0x000000011b597824 */ /* 0x000fe200030e0604 */
[----:B------:R-:W-:Y:S01]  /*57f0*/  ISETP.GT.AND P1, PT, R100, 0x8, P1 ;  /* 0x000000086400780c */ /* 0x000fe20000f24270 */
[----:B------:R-:W-:-:S02]  /*5800*/  IMAD R47, R47, R13, RZ ;  /* 0x0000000d2f2f7224 */ /* 0x000fc400078e02ff */
[----:B------:R-:W-:Y:S01]  /*5810*/  @P5 STG.E desc[UR18][R30.64], R91 ;  /* 0x0000005b1e005986 */ /* 0x000fe2000c101912 */
[-C--:B0-----:R-:W-:Y:S01]  /*5820*/  IADD3 R22, P5, R24, R20.reuse, RZ ;  /* 0x0000001418167210 */ /* 0x081fe20007fbe0ff */
[-C--:B------:R-:W-:Y:S02]  /*5830*/  IMAD R21, R34, R13.reuse, RZ ;  /* 0x0000000d22157224 */ /* 0x080fe400078e02ff */
[-C--:B------:R-:W-:Y:S02]  /*5840*/  IMAD R49, R49, R13.reuse, RZ ;  /* 0x0000000d31317224 */ /* 0x080fe400078e02ff */
[--C-:B------:R-:W-:Y:S01]  /*5850*/  IMAD.X R23, R25, 0x1, R19.reuse, P5 ;  /* 0x0000000119177824 */ /* 0x100fe200028e0613 */
[----:B------:R-:W-:Y:S01]  /*5860*/  IADD3 R24, P5, R26, R20, RZ ;  /* 0x000000141a187210 */ /* 0x000fe20007fbe0ff */
[----:B------:R0:W-:Y:S01]  /*5870*/  @P2 STG.E desc[UR18][R88.64], R33 ;  /* 0x0000002158002986 */ /* 0x0001e2000c101912 */
[----:B------:R-:W-:Y:S01]  /*5880*/  ISETP.GT.AND P2, PT, R5, 0x18, PT ;  /* 0x000000180500780c */ /* 0x000fe20003f44270 */
[-C--:B------:R-:W-:Y:S01]  /*5890*/  IMAD R51, R51, R13.reuse, RZ ;  /* 0x0000000d33337224 */ /* 0x080fe200078e02ff */
[-C--:B------:R-:W-:Y:S01]  /*58a0*/  IADD3 R26, P6, R30, R6.reuse, RZ ;  /* 0x000000061e1a7210 */ /* 0x080fe20007fde0ff */
[----:B------:R-:W-:Y:S01]  /*58b0*/  IMAD.X R25, R27, 0x1, R19, P5 ;  /* 0x000000011b197824 */ /* 0x000fe200028e0613 */
[----:B------:R-:W-:Y:S01]  /*58c0*/  ISETP.GT.AND P5, PT, R100, RZ, P2 ;  /* 0x000000ff6400720c */ /* 0x000fe200017a4270 */
[----:B------:R1:W-:Y:S01]  /*58d0*/  @P3 STG.E desc[UR18][R22.64], R21 ;  /* 0x0000001516003986 */ /* 0x0003e2000c101912 */
[----:B------:R-:W-:Y:S01]  /*58e0*/  ISETP.GT.AND P3, PT, R5, 0x19, PT ;  /* 0x000000190500780c */ /* 0x000fe20003f64270 */
[--C-:B------:R-:W-:Y:S01]  /*58f0*/  IMAD.X R27, R31, 0x1, R4.reuse, P6 ;  /* 0x000000011f1b7824 */ /* 0x100fe200030e0604 */
[----:B--2---:R-:W-:Y:S01]  /*5900*/  IADD3 R28, P6, R88, R6, RZ ;  /* 0x00000006581c7210 */ /* 0x004fe20007fde0ff */
        /* <DEDUP_REMOVED lines=8> */
[----:B-1----:R-:W-:Y:S01]  /*5990*/  IADD3 R22, P5, R30, R20, RZ ;  /* 0x000000141e167210 */ /* 0x002fe20007fbe0ff */
[-C--:B------:R-:W-:Y:S01]  /*59a0*/  IMAD R21, R38, R13.reuse, RZ ;  /* 0x0000000d26157224 */ /* 0x080fe200078e02ff */
[----:B------:R-:W-:Y:S01]  /*59b0*/  IADD3 R30, P6, R26, R6, RZ ;  /* 0x000000061a1e7210 */ /* 0x000fe20007fde0ff */
[-C--:B--2---:R-:W-:Y:S02]  /*59c0*/  IMAD R35, R40, R13.reuse, RZ ;  /* 0x0000000d28237224 */ /* 0x084fe400078e02ff */
[--C-:B------:R-:W-:Y:S01]  /*59d0*/  IMAD.X R23, R31, 0x1, R19.reuse, P5 ;  /* 0x000000011f177824 */ /* 0x100fe200028e0613 */
[----:B------:R-:W-:Y:S01]  /*59e0*/  IADD3 R24, P5, R88, R20, RZ ;  /* 0x0000001458187210 */ /* 0x000fe20007fbe0ff */
[----:B------:R-:W-:Y:S01]  /*59f0*/  @P1 STG.E desc[UR18][R28.64], R37 ;  /* 0x000000251c001986 */ /* 0x000fe2000c101912 */
[----:B------:R-:W-:Y:S01]  /*5a00*/  ISETP.GT.AND P1, PT, R5, 0x20, PT ;  /* 0x000000200500780c */ /* 0x000fe20003f24270 */
[--C-:B------:R-:W-:Y:S01]  /*5a10*/  IMAD.X R31, R27, 0x1, R4.reuse, P6 ;  /* 0x000000011b1f7824 */ /* 0x100fe200030e0604 */
[----:B------:R-:W-:Y:S01]  /*5a20*/  IADD3 R32, P6, R28, R6, RZ ;  /* 0x000000061c207210 */ /* 0x000fe20007fde0ff */
[----:B------:R-:W-:Y:S01]  /*5a30*/  IMAD.X R25, R89, 0x1, R19, P5 ;  /* 0x0000000159197824 */ /* 0x000fe200028e0613 */
[C---:B------:R-:W-:Y:S01]  /*5a40*/  ISETP.GT.AND P5, PT, R100.reuse, RZ, P1 ;  /* 0x000000ff6400720c */ /* 0x040fe20000fa4270 */
[----:B------:R1:W-:Y:S01]  /*5a50*/  @P2 STG.E desc[UR18][R22.64], R21 ;  /* 0x0000001516002986 */ /* 0x0003e2000c101912 */
[----:B------:R-:W-:Y:S01]  /*5a60*/  ISETP.GT.AND P2, PT, R5, 0x21, PT ;  /* 0x000000210500780c */ /* 0x000fe20003f44270 */
[----:B0-----:R-:W-:Y:S01]  /*5a70*/  IMAD.X R33, R29, 0x1, R4, P6 ;  /* 0x000000011d217824 */ /* 0x001fe200030e0604 */
[C---:B------:R-:W-:Y:S01]  /*5a80*/  ISETP.GT.AND P1, PT, R100.reuse, 0x8, P1 ;  /* 0x000000086400780c */ /* 0x040fe20000f24270 */
[----:B------:R0:W-:Y:S01]  /*5a90*/  @P3 STG.E desc[UR18][R24.64], R39 ;  /* 0x0000002718003986 */ /* 0x0001e2000c101912 */
[C---:B------:R-:W-:Y:S01]  /*5aa0*/  ISETP.GT.AND P3, PT, R100.reuse, RZ, P2 ;  /* 0x000000ff6400720c */ /* 0x040fe20001764270 */
[-C--:B------:R-:W-:Y:S01]  /*5ab0*/  IMAD R55, R55, R13.reuse, RZ ;  /* 0x0000000d37377224 */ /* 0x080fe200078e02ff */
[----:B------:R-:W-:Y:S01]  /*5ac0*/  ISETP.GT.AND P2, PT, R100, 0x8, P2 ;  /* 0x000000086400780c */ /* 0x000fe20001744270 */
[----:B------:R-:W-:-:S02]  /*5ad0*/  IMAD R57, R57, R13, RZ ;  /* 0x0000000d39397224 */ /* 0x000fc400078e02ff */
[-C--:B------:R-:W-:Y:S02]  /*5ae0*/  IMAD R59, R59, R13.reuse, RZ ;  /* 0x0000000d3b3b7224 */ /* 0x080fe400078e02ff */
[----:B------:R2:W-:Y:S01]  /*5af0*/  @P5 STG.E desc[UR18][R30.64], R35 ;  /* 0x000000231e005986 */ /* 0x0005e2000c101912 */
[----:B-1----:R-:W-:Y:S01]  /*5b00*/  IADD3 R22, P5, R26, R20, RZ ;  /* 0x000000141a167210 */ /* 0x002fe20007fbe0ff */
[-C--:B------:R-:W-:Y:S01]  /*5b10*/  IMAD R21, R42, R13.reuse, RZ ;  /* 0x0000000d2a157224 */ /* 0x080fe200078e02ff */
[----:B------:R-:W-:Y:S01]  /*5b20*/  IADD3 R26, P6, R30, R6, RZ ;  /* 0x000000061e1a7210 */ /* 0x000fe20007fde0ff */
[-C--:B------:R-:W-:Y:S02]  /*5b30*/  IMAD R61, R61, R13.reuse, RZ ;  /* 0x0000000d3d3d7224 */ /* 0x080fe400078e02ff */
[--C-:B------:R-:W-:Y:S01]  /*5b40*/  IMAD.X R23, R27, 0x1, R19.reuse, P5 ;  /* 0x000000011b177824 */ /* 0x100fe200028e0613 */
[----:B0-----:R-:W-:Y:S01]  /*5b50*/  IADD3 R24, P5, R28, R20, RZ ;  /* 0x000000141c187210 */ /* 0x001fe20007fbe0ff */
[----:B------:R-:W-:Y:S01]  /*5b60*/  @P3 STG.E desc[UR18][R32.64], R41 ;  /* 0x0000002920003986 */ /* 0x000fe2000c101912 */
[----:B------:R-:W-:Y:S01]  /*5b70*/  ISETP.GT.AND P3, PT, R5, 0x28, PT ;  /* 0x000000280500780c */ /* 0x000fe20003f64270 */
[--C-:B------:R-:W-:Y:S01]  /*5b80*/  IMAD.X R27, R31, 0x1, R4.reuse, P6 ;  /* 0x000000011f1b7824 */ /* 0x100fe200030e0604 */
[----:B------:R-:W-:Y:S01]  /*5b90*/  IADD3 R28, P6, R32, R6, RZ ;  /* 0x00000006201c7210 */ /* 0x000fe20007fde0ff */
[----:B------:R-:W-:Y:S01]  /*5ba0*/  IMAD.X R25, R29, 0x1, R19, P5 ;  /* 0x000000011d197824 */ /* 0x000fe200028e0613 */
[----:B------:R-:W-:Y:S01]  /*5bb0*/  ISETP.GT.AND P5, PT, R100, RZ, P3 ;  /* 0x000000ff6400720c */ /* 0x000fe20001fa4270 */
[----:B------:R0:W-:Y:S01]  /*5bc0*/  @P1 STG.E desc[UR18][R22.64], R21 ;  /* 0x0000001516001986 */ /* 0x0001e2000c101912 */
[----:B------:R-:W-:Y:S01]  /*5bd0*/  ISETP.GT.AND P1, PT, R5, 0x29, PT ;  /* 0x000000290500780c */ /* 0x000fe20003f24270 */
[-C--:B--2---:R-:W-:Y:S01]  /*5be0*/  IMAD R35, R44, R13.reuse, RZ ;  /* 0x0000000d2c237224 */ /* 0x084fe200078e02ff */
[C---:B------:R-:W-:Y:S01]  /*5bf0*/  ISETP.GT.AND P3, PT, R100.reuse, 0x8, P3 ;  /* 0x000000086400780c */ /* 0x040fe20001f64270 */
[----:B------:R1:W-:Y:S01]  /*5c00*/  @P2 STG.E desc[UR18][R24.64], R43 ;  /* 0x0000002b18002986 */ /* 0x0003e2000c101912 */
[C---:B------:R-:W-:Y:S01]  /*5c10*/  ISETP.GT.AND P2, PT, R100.reuse, RZ, P1 ;  /* 0x000000ff6400720c */ /* 0x040fe20000f44270 */
[----:B------:R-:W-:Y:S01]  /*5c20*/  IMAD.X R29, R33, 0x1, R4, P6 ;  /* 0x00000001211d7824 */ /* 0x000fe200030e0604 */
[----:B------:R-:W-:Y:S01]  /*5c30*/  ISETP.GT.AND P1, PT, R100, 0x8, P1 ;  /* 0x000000086400780c */ /* 0x000fe20000f24270 */
[----:B------:R-:W-:-:S02]  /*5c40*/  IMAD R63, R63, R13, RZ ;  /* 0x0000000d3f3f7224 */ /* 0x000fc400078e02ff */
[-C--:B------:R-:W-:Y:S02]  /*5c50*/  IMAD R65, R65, R13.reuse, RZ ;  /* 0x0000000d41417224 */ /* 0x080fe400078e02ff */
[----:B------:R2:W-:Y:S01]  /*5c60*/  @P5 STG.E desc[UR18][R26.64], R35 ;  /* 0x000000231a005986 */ /* 0x0005e2000c101912 */
[----:B0-----:R-:W-:Y:S01]  /*5c70*/  IADD3 R22, P5, R30, R20, RZ ;  /* 0x000000141e167210 */ /* 0x001fe20007fbe0ff */
[-C--:B------:R-:W-:Y:S01]  /*5c80*/  IMAD R21, R46, R13.reuse, RZ ;  /* 0x0000000d2e157224 */ /* 0x080fe200078e02ff */
[----:B------:R-:W-:Y:S01]  /*5c90*/  IADD3 R30, P6, R26, R6, RZ ;  /* 0x000000061a1e7210 */ /* 0x000fe20007fde0ff */
[-C--:B------:R-:W-:Y:S02]  /*5ca0*/  IMAD R67, R67, R13.reuse, RZ ;  /* 0x0000000d43437224 */ /* 0x080fe400078e02ff */
[--C-:B------:R-:W-:Y:S01]  /*5cb0*/  IMAD.X R23, R31, 0x1, R19.reuse, P5 ;  /* 0x000000011f177824 */ /* 0x100fe200028e0613 */
[----:B-1----:R-:W-:Y:S01]  /*5cc0*/  IADD3 R24, P5, R32, R20, RZ ;  /* 0x0000001420187210 */ /* 0x002fe20007fbe0ff */
        /* <DEDUP_REMOVED lines=83> */
[----:B------:R-:W-:-:S04]  /*6200*/  IMAD R87, R87, R13, RZ ;  /* 0x0000000d57577224 */ /* 0x000fc800078e02ff */
[----:B------:R2:W-:Y:S01]  /*6210*/  @P5 STG.E desc[UR18][R26.64], R35 ;  /* 0x000000231a005986 */ /* 0x0005e2000c101912 */
[----:B0-----:R-:W-:Y:S01]  /*6220*/  IADD3 R22, P5, R30, R20, RZ ;  /* 0x000000141e167210 */ /* 0x001fe20007fbe0ff */
[----:B------:R-:W-:Y:S01]  /*6230*/  IMAD R21, R62, R13, RZ ;  /* 0x0000000d3e157224 */ /* 0x000fe200078e02ff */
[----:B------:R-:W-:-:S03]  /*6240*/  IADD3 R30, P6, R26, R6, RZ ;  /* 0x000000061a1e7210 */ /* 0x000fc60007fde0ff */
        /* <DEDUP_REMOVED lines=10> */
[----:B--2---:R-:W-:Y:S01]  /*62f0*/  IMAD R35, R64, R13, RZ ;  /* 0x0000000d40237224 */ /* 0x004fe200078e02ff */
[C---:B------:R-:W-:Y:S01]  /*6300*/  ISETP.GT.AND P1, PT, R100.reuse, 0x8, P1 ;  /* 0x000000086400780c */ /* 0x040fe20000f24270 */
[----:B------:R1:W-:Y:S01]  /*6310*/  @P3 STG.E desc[UR18][R24.64], R63 ;  /* 0x0000003f18003986 */ /* 0x0003e2000c101912 */
[C---:B------:R-:W-:Y:S01]  /*6320*/  ISETP.GT.AND P3, PT, R100.reuse, RZ, P2 ;  /* 0x000000ff6400720c */ /* 0x040fe20001764270 */
[----:B------:R-:W-:Y:S01]  /*6330*/  IMAD.X R33, R29, 0x1, R4, P6 ;  /* 0x000000011d217824 */ /* 0x000fe200030e0604 */
[----:B------:R-:W-:-:S05]  /*6340*/  ISETP.GT.AND P2, PT, R100, 0x8, P2 ;  /* 0x000000086400780c */ /* 0x000fca0001744270 */
        /* <DEDUP_REMOVED lines=81> */
[-C--:B0-----:R-:W-:Y:S01]  /*6860*/  IADD3 R22, P5, R26, R20.reuse, RZ ;  /* 0x000000141a167210 */ /* 0x081fe20007fbe0ff */
[----:B------:R-:W-:Y:S01]  /*6870*/  IMAD R21, R82, R13, RZ ;  /* 0x0000000d52157224 */ /* 0x000fe200078e02ff */
[----:B-1----:R-:W-:-:S03]  /*6880*/  IADD3 R24, P6, R28, R20, RZ ;  /* 0x000000141c187210 */ /* 0x002fc60007fde0ff */
[--C-:B------:R-:W-:Y:S01]  /*6890*/  IMAD.X R23, R27, 0x1, R19.reuse, P5 ;  /* 0x000000011b177824 */ /* 0x100fe200028e0613 */
[----:B------:R-:W-:Y:S01]  /*68a0*/  @P2 STG.E desc[UR18][R32.64], R81 ;  /* 0x0000005120002986 */ /* 0x000fe2000c101912 */
[----:B------:R-:W-:Y:S01]  /*68b0*/  ISETP.GT.AND P2, PT, R5, 0x78, PT ;  /* 0x000000780500780c */ /* 0x000fe20003f44270 */
[--C-:B------:R-:W-:Y:S01]  /*68c0*/  IMAD.X R25, R29, 0x1, R19.reuse, P6 ;  /* 0x000000011d197824 */ /* 0x100fe200030e0613 */
[----:B------:R-:W-:Y:S01]  /*68d0*/  ISETP.GT.AND P5, PT, R5, 0x79, PT ;  /* 0x000000790500780c */ /* 0x000fe20003fa4270 */
[----:B------:R0:W-:Y:S01]  /*68e0*/  @P3 STG.E desc[UR18][R22.64], R21 ;  /* 0x0000001516003986 */ /* 0x0001e2000c101912 */
[----:B------:R-:W-:Y:S01]  /*68f0*/  IADD3 R26, P3, R30, R6, RZ ;  /* 0x000000061e1a7210 */ /* 0x000fe20007f7e0ff */
[----:B------:R-:W-:Y:S01]  /*6900*/  IMAD R5, R84, R13, RZ ;  /* 0x0000000d54057224 */ /* 0x000fe200078e02ff */
[----:B--2---:R-:W-:Y:S01]  /*6910*/  IADD3 R30, P6, R30, R20, RZ ;  /* 0x000000141e1e7210 */ /* 0x004fe20007fde0ff */
[----:B------:R1:W-:Y:S01]  /*6920*/  @P1 STG.E desc[UR18][R24.64], R83 ;  /* 0x0000005318001986 */ /* 0x0003e2000c101912 */
[C---:B------:R-:W-:Y:S01]  /*6930*/  ISETP.GT.AND P1, PT, R100.reuse, RZ, P2 ;  /* 0x000000ff6400720c */ /* 0x040fe20001724270 */
[C---:B------:R-:W-:Y:S01]  /*6940*/  IMAD.X R27, R31.reuse, 0x1, R4, P3 ;  /* 0x000000011f1b7824 */ /* 0x040fe200018e0604 */
[----:B------:R-:W-:Y:S01]  /*6950*/  ISETP.GT.AND P3, PT, R100, RZ, P5 ;  /* 0x000000ff6400720c */ /* 0x000fe20002f64270 */
[----:B------:R-:W-:Y:S01]  /*6960*/  IMAD.X R31, R31, 0x1, R19, P6 ;  /* 0x000000011f1f7824 */ /* 0x000fe200030e0613 */
[----:B------:R-:W-:-:S02]  /*6970*/  IADD3 R28, P6, R32, R6, RZ ;  /* 0x00000006201c7210 */ /* 0x000fc40007fde0ff */
[----:B------:R-:W-:Y:S01]  /*6980*/  ISETP.GT.AND P2, PT, R100, 0x8, P2 ;  /* 0x000000086400780c */ /* 0x000fe20001744270 */
[----:B0-----:R-:W-:Y:S01]  /*6990*/  IMAD R23, R86, R13, RZ ;  /* 0x0000000d56177224 */ /* 0x001fe200078e02ff */
[----:B------:R-:W-:Y:S01]  /*69a0*/  ISETP.GT.AND P5, PT, R100, 0x8, P5 ;  /* 0x000000086400780c */ /* 0x000fe20002fa4270 */
[----:B------:R-:W-:Y:S01]  /*69b0*/  IMAD.X R29, R33, 0x1, R4, P6 ;  /* 0x00000001211d7824 */ /* 0x000fe200030e0604 */
[----:B------:R-:W-:-:S03]  /*69c0*/  IADD3 R20, P6, R32, R20, RZ ;  /* 0x0000001420147210 */ /* 0x000fc60007fde0ff */
[----:B------:R1:W-:Y:S02]  /*69d0*/  @P1 STG.E desc[UR18][R26.64], R5 ;  /* 0x000000051a001986 */ /* 0x0003e4000c101912 */
[----:B------:R-:W-:Y:S02]  /*69e0*/  IMAD.X R21, R33, 0x1, R19, P6 ;  /* 0x0000000121157824 */ /* 0x000fe400030e0613 */
[----:B------:R1:W-:Y:S04]  /*69f0*/  @P3 STG.E desc[UR18][R28.64], R85 ;  /* 0x000000551c003986 */ /* 0x0003e8000c101912 */
[----:B------:R1:W-:Y:S04]  /*6a00*/  @P2 STG.E desc[UR18][R30.64], R23 ;  /* 0x000000171e002986 */ /* 0x0003e8000c101912 */
[----:B------:R1:W-:Y:S02]  /*6a10*/  @P5 STG.E desc[UR18][R20.64], R87 ;  /* 0x0000005714005986 */ /* 0x0003e4000c101912 */
.L_x_154:
[----:B------:R-:W-:Y:S05]  /*6a20*/  BSYNC B0 ;  /* 0x0000000000007941 */ /* 0x000fea0003800000 */
.L_x_30:
[C---:B------:R-:W-:Y:S01]  /*6a30*/  LEA R2, P1, R8.reuse, R2, 0x1 ;  /* 0x0000000208027211 */ /* 0x040fe200078208ff */
[----:B------:R-:W-:Y:S01]  /*6a40*/  ULDC.64 UR8, c[0x0][0x750] ;  /* 0x0001d40000087ab9 */ /* 0x000fe20000000a00 */
[----:B0-----:R-:W-:Y:S01]  /*6a50*/  IMAD.U32 R4, RZ, RZ, UR13 ;  /* 0x0000000dff047e24 */ /* 0x001fe2000f8e00ff */
[----:B------:R-:W-:Y:S01]  /*6a60*/  PRMT R19, RZ, 0x7610, R19 ;  /* 0x00007610ff137816 */ /* 0x000fe20000000013 */
[----:B------:R-:W-:Y:S01]  /*6a70*/  IMAD.MOV.U32 R6, RZ, RZ, -0x1 ;  /* 0xffffffffff067424 */ /* 0x000fe200078e00ff */
[----:B------:R-:W-:Y:S01]  /*6a80*/  LEA.HI.X R3, R8, R3, R0, 0x1, P1 ;  /* 0x0000000308037211 */ /* 0x000fe200008f0c00 */
[----:B------:R0:W-:Y:S01]  /*6a90*/  SYNCS.ARRIVE.TRANS64.A1T0 RZ, [R4+UR21], RZ ;  /* 0x000000ff04ff79a7 */ /* 0x0001e20008100015 */
[----:B------:R-:W-:Y:S01]  /*6aa0*/  ISETP.GE.U32.AND P1, PT, R2, UR8, PT ;  /* 0x0000000802007c0c */ /* 0x000fe2000bf26070 */
[----:B-1----:R-:W-:-:S03]  /*6ab0*/  IMAD.MOV.U32 R5, RZ, RZ, -0x1 ;  /* 0xffffffffff057424 */ /* 0x002fc600078e00ff */
[----:B------:R-:W-:Y:S01]  /*6ac0*/  ISETP.GE.U32.AND.EX P1, PT, R3, UR9, PT, P1 ;  /* 0x0000000903007c0c */ /* 0x000fe2000bf26110 */
[----:B0-----:R-:W-:-:S12]  /*6ad0*/  IMAD.MOV.U32 R4, RZ, RZ, -0x1 ;  /* 0xffffffffff047424 */ /* 0x001fd800078e00ff */
[----:B------:R-:W-:Y:S05]  /*6ae0*/  @P1 BRA `(.L_x_155) ;  /* 0x0000000400601947 */ /* 0x000fea0003800000 */
[----:B--2---:R-:W0:Y:S01]  /*6af0*/  S2R R30, SR_CTAID.X ;  /* 0x00000000001e7919 */ /* 0x004e220000002500 */
[----:B------:R-:W1:Y:S01]  /*6b00*/  LDC.64 R24, c[0x0][0x728] ;  /* 0x0001ca00ff187b82 */ /* 0x000e620000000a00 */
[----:B------:R-:W-:Y:S01]  /*6b10*/  ULDC UR8, c[0x0][0x150] ;  /* 0x0000540000087ab9 */ /* 0x000fe20000000800 */
[----:B------:R-:W-:Y:S01]  /*6b20*/  IMAD.MOV.U32 R22, RZ, RZ, R2 ;  /* 0x000000ffff167224 */ /* 0x000fe200078e0002 */
[----:B------:R-:W2:Y:S01]  /*6b30*/  S2R R32, SR_CTAID.Y ;  /* 0x0000000000207919 */ /* 0x000ea20000002600 */
[----:B------:R-:W-:-:S04]  /*6b40*/  IMAD.MOV.U32 R23, RZ, RZ, R3 ;  /* 0x000000ffff177224 */ /* 0x000fc800078e0003 */
[----:B------:R-:W2:Y:S08]  /*6b50*/  LDC R33, c[0x0][0x144] ;  /* 0x00005100ff217b82 */ /* 0x000eb00000000800 */
[----:B------:R-:W2:Y:S08]  /*6b60*/  LDC R6, c[0x0][0x730] ;  /* 0x0001cc00ff067b82 */ /* 0x000eb00000000800 */
[----:B------:R-:W2:Y:S01]  /*6b70*/  LDC.64 R28, c[0x0][0x720] ;  /* 0x0001c800ff1c7b82 */ /* 0x000ea20000000a00 */
[----:B-1----:R-:W-:-:S04]  /*6b80*/  ISETP.NE.U32.AND P1, PT, R24, RZ, PT ;  /* 0x000000ff1800720c */ /* 0x002fc80003f25070 */
[----:B------:R-:W-:Y:S02]  /*6b90*/  ISETP.NE.AND.EX P1, PT, R25, RZ, PT, P1 ;  /* 0x000000ff1900720c */ /* 0x000fe40003f25310 */
[----:B0-----:R-:W-:-:S05]  /*6ba0*/  I2FP.F32.U32 R4, R30 ;  /* 0x0000001e00047245 */ /* 0x001fca0000201000 */
[----:B------:R-:W-:-:S04]  /*6bb0*/  FMUL R4, R4, UR8 ;  /* 0x0000000804047c20 */ /* 0x000fc80008400000 */
[----:B------:R0:W1:Y:S02]  /*6bc0*/  F2I.U32.TRUNC.NTZ R31, R4 ;  /* 0x00000004001f7305 */ /* 0x000064000020f000 */
[----:B------:R-:W-:Y:S05]  /*6bd0*/  @!P1 BRA `(.L_x_156) ;  /* 0x0000000000289947 */ /* 0x000fea0003800000 */
[----:B------:R-:W3:Y:S02]  /*6be0*/  LDC R5, c[0x0][0x734] ;  /* 0x0001cd00ff057b82 */ /* 0x000ee40000000800 */
[----:B---3--:R-:W-:-:S05]  /*6bf0*/  IADD3 R19, P1, R2, R5, RZ ;  /* 0x0000000502137210 */ /* 0x008fca0007f3e0ff */
[----:B----4-:R-:W-:-:S04]  /*6c00*/  IMAD.X R27, RZ, RZ, R3, P1 ;  /* 0x000000ffff1b7224 */ /* 0x010fc800008e0603 */
[----:B0-----:R-:W-:-:S04]  /*6c10*/  IMAD.WIDE.U32 R4, R27, R24, RZ ;  /* 0x000000181b047225 */ /* 0x001fc800078e00ff */
[----:B------:R-:W-:-:S04]  /*6c20*/  IMAD.WIDE.U32 R20, P1, R19, R25, R4 ;  /* 0x0000001913147225 */ /* 0x000fc80007820004 */
[----:B------:R-:W-:-:S04]  /*6c30*/  IMAD.WIDE.U32 R4, R19, R24, RZ ;  /* 0x0000001813047225 */ /* 0x000fc800078e00ff */
[----:B------:R-:W-:Y:S01]  /*6c40*/  IMAD.X R23, RZ, RZ, RZ, P1 ;  /* 0x000000ffff177224 */ /* 0x000fe200008e06ff */
[----:B------:R-:W-:Y:S01]  /*6c50*/  IADD3 RZ, P1, R5, R20, RZ ;  /* 0x0000001405ff7210 */ /* 0x000fe20007f3e0ff */
[----:B------:R-:W-:-:S04]  /*6c60*/  IMAD.MOV.U32 R22, RZ, RZ, R21 ;  /* 0x000000ffff167224 */ /* 0x000fc800078e0015 */
[----:B------:R-:W-:-:S08]  /*6c70*/  IMAD.WIDE.U32.X R22, R27, R25, R22, P1 ;  /* 0x000000191b167225 */ /* 0x000fd000008e0416 */
.L_x_156:
[----:B------:R-:W3:Y:S01]  /*6c80*/  LDC.64 R36, c[0x0][0x740] ;  /* 0x0001d000ff247b82 */ /* 0x000ee20000000a00 */
[-C--:B--2-4-:R-:W-:Y:S01]  /*6c90*/  SHF.R.U64 R26, R22, R6.reuse, R23 ;  /* 0x00000006161a7219 */ /* 0x094fe20000001217 */
[----:B-1----:R-:W-:Y:S01]  /*6ca0*/  IMAD.MOV R31, RZ, RZ, -R31 ;  /* 0x000000ffff1f7224 */ /* 0x002fe200078e0a1f */
[----:B0-----:R-:W-:Y:S01]  /*6cb0*/  SHF.R.U32.HI R4, RZ, R6, R23 ;  /* 0x00000006ff047219 */ /* 0x001fe20000011617 */
[----:B------:R-:W-:Y:S01]  /*6cc0*/  ULDC UR8, c[0x0][0x154] ;  /* 0x0000550000087ab9 */ /* 0x000fe20000000800 */
[----:B------:R-:W-:Y:S01]  /*6cd0*/  IADD3 R19, P1, RZ, -R26, RZ ;  /* 0x8000001aff137210 */ /* 0x000fe20007f3e0ff */
[----:B------:R-:W-:Y:S02]  /*6ce0*/  IMAD R31, R33, R31, R30 ;  /* 0x0000001f211f7224 */ /* 0x000fe400078e021e */
[----:B------:R-:W0:Y:S01]  /*6cf0*/  LDC R20, c[0x0][0x718] ;  /* 0x0001c600ff147b82 */ /* 0x000e220000000800 */
[----:B------:R-:W-:Y:S02]  /*6d00*/  IMAD.MOV.U32 R21, RZ, RZ, -0x1 ;  /* 0xffffffffff157424 */ /* 0x000fe400078e00ff */
[----:B------:R-:W-:-:S02]  /*6d10*/  IMAD.X R5, RZ, RZ, ~R4, P1 ;  /* 0x000000ffff057224 */ /* 0x000fc400008e0e04 */
[----:B------:R-:W-:Y:S02]  /*6d20*/  IMAD.MOV.U32 R23, RZ, RZ, 0x1 ;  /* 0x00000001ff177424 */ /* 0x000fe400078e00ff */
[-C--:B------:R-:W-:Y:S01]  /*6d30*/  IMAD R6, R5, R28.reuse, RZ ;  /* 0x0000001c05067224 */ /* 0x080fe200078e02ff */
[----:B------:R-:W1:Y:S01]  /*6d40*/  LDC R22, c[0x0][0x708] ;  /* 0x0001c200ff167b82 */ /* 0x000e620000000800 */
[----:B------:R-:W-:-:S04]  /*6d50*/  IMAD.WIDE.U32 R4, R19, R28, R2 ;  /* 0x0000001c13047225 */ /* 0x000fc800078e0002 */
[----:B------:R-:W-:Y:S01]  /*6d60*/  IMAD R19, R19, R29, R6 ;  /* 0x0000001d13137224 */ /* 0x000fe200078e0206 */
[----:B------:R-:W-:Y:S02]  /*6d70*/  I2FP.F32.U32 R6, R32 ;  /* 0x0000002000067245 */ /* 0x000fe40000201000 */
[----:B------:R-:W2:Y:S01]  /*6d80*/  LDC R34, c[0x0][0x758] ;  /* 0x0001d600ff227b82 */ /* 0x000ea20000000800 */
[----:B------:R-:W-:Y:S01]  /*6d90*/  IMAD.IADD R5, R5, 0x1, R19 ;  /* 0x0000000105057824 */ /* 0x000fe200078e0213 */
[----:B---3--:R-:W-:Y:S01]  /*6da0*/  ISETP.NE.U32.AND P1, PT, R36, RZ, PT ;  /* 0x000000ff2400720c */ /* 0x008fe20003f25070 */
[----:B------:R-:W-:-:S03]  /*6db0*/  FMUL R19, R6, UR8 ;  /* 0x0000000806137c20 */ /* 0x000fc60008400000 */
[----:B------:R-:W-:Y:S01]  /*6dc0*/  ISETP.NE.AND.EX P1, PT, R37, RZ, PT, P1 ;  /* 0x000000ff2500720c */ /* 0x000fe20003f25310 */
[----:B------:R3:W4:Y:S01]  /*6dd0*/  F2I.U32.TRUNC.NTZ R27, R19 ;  /* 0x00000013001b7305 */ /* 0x000722000020f000 */
[----:B------:R-:W3:Y:S01]  /*6de0*/  LDC R29, c[0x0][0x148] ;  /* 0x00005200ff1d7b82 */ /* 0x000ee20000000800 */
[-CC-:B0-----:R-:W-:Y:S02]  /*6df0*/  SHF.R.U64 R24, R4, R20.reuse, R5.reuse ;  /* 0x0000001404187219 */ /* 0x181fe40000001205 */
[----:B------:R-:W-:-:S05]  /*6e00*/  SHF.R.U32.HI R5, RZ, R20, R5 ;  /* 0x00000014ff057219 */ /* 0x000fca0000011605 */
[----:B------:R-:W0:Y:S01]  /*6e10*/  LDC R30, c[0x0][0x700] ;  /* 0x0001c000ff1e7b82 */ /* 0x000e220000000800 */
[-CC-:B-1----:R-:W-:Y:S02]  /*6e20*/  SHF.R.U64 R6, R24, R22.reuse, R5.reuse ;  /* 0x0000001618067219 */ /* 0x182fe40000001205 */
[----:B------:R-:W-:-:S05]  /*6e30*/  SHF.R.U32.HI R5, RZ, R22, R5 ;  /* 0x00000016ff057219 */ /* 0x000fca0000011605 */
[----:B------:R-:W1:Y:S01]  /*6e40*/  LDC R35, c[0x0][0x748] ;  /* 0x0001d200ff237b82 */ /* 0x000e620000000800 */
[-CC-:B--2---:R-:W-:Y:S02]  /*6e50*/  SHF.R.U64 R28, R6, R34.reuse, R5.reuse ;  /* 0x00000022061c7219 */ /* 0x184fe40000001205 */
[-C--:B------:R-:W-:Y:S02]  /*6e60*/  SHF.L.U32 R21, R21, R34.reuse, RZ ;  /* 0x0000002215157219 */ /* 0x080fe400000006ff */
[-C--:B------:R-:W-:Y:S01]  /*6e70*/  SHF.R.U32.HI R5, RZ, R34.reuse, R5 ;  /* 0x00000022ff057219 */ /* 0x080fe20000011605 */
[----:B------:R-:W-:Y:S01]  /*6e80*/  IMAD.MOV.U32 R4, RZ, RZ, R28 ;  /* 0x000000ffff047224 */ /* 0x000fe200078e001c */
[----:B------:R-:W-:Y:S01]  /*6e90*/  SHF.L.U32 R34, R23, R34, RZ ;  /* 0x0000002217227219 */ /* 0x000fe200000006ff */
[----:B------:R-:W2:Y:S01]  /*6ea0*/  LDC R38, c[0x0][0x738] ;  /* 0x0001ce00ff267b82 */ /* 0x000ea20000000800 */
[----:B------:R-:W-:-:S07]  /*6eb0*/  LOP3.LUT R33, RZ, R21, RZ, 0x33, !PT ;  /* 0x00000015ff217212 */ /* 0x000fce00078e33ff */
[----:B------:R-:W0:Y:S01]  /*6ec0*/  LDC R39, c[0x0][0x710] ;  /* 0x0001c400ff277b82 */ /* 0x000e220000000800 */
[----:B----4-:R-:W-:Y:S05]  /*6ed0*/  @!P1 BRA `(.L_x_157) ;  /* 0x0000000000289947 */ /* 0x010fea0003800000 */
[----:B---3--:R-:W3:Y:S02]  /*6ee0*/  LDC R19, c[0x0][0x74c] ;  /* 0x0001d300ff137b82 */ /* 0x008ee40000000800 */
[----:B---3--:R-:W-:-:S05]  /*6ef0*/  IADD3 R19, P1, R28, R19, RZ ;  /* 0x000000131c137210 */ /* 0x008fca0007f3e0ff */
        /* <DEDUP_REMOVED lines=8> */
.L_x_157:
[----:B-1----:R-:W-:Y:S01]  /*6f80*/  SHF.R.U64 R4, R4, R35, R5 ;  /* 0x0000002304047219 */ /* 0x002fe20000001205 */
[----:B0-----:R-:W-:Y:S01]  /*6f90*/  VIADD R21, R30, 0xffffffff ;  /* 0xffffffff1e157836 */ /* 0x001fe20000000000 */
[----:B---3--:R-:W-:Y:S01]  /*6fa0*/  LOP3.LUT R19, R6, R33, RZ, 0xc0, !PT ;  /* 0x0000002106137212 */ /* 0x008fe200078ec0ff */
[----:B------:R-:W-:Y:S02]  /*6fb0*/  IMAD.MOV R27, RZ, RZ, -R27 ;  /* 0x000000ffff1b7224 */ /* 0x000fe400078e0a1b */
[----:B------:R-:W-:Y:S01]  /*6fc0*/  IMAD.MOV R5, RZ, RZ, -R4 ;  /* 0x000000ffff057224 */ /* 0x000fe200078e0a04 */
[----:B------:R-:W-:Y:S01]  /*6fd0*/  LOP3.LUT R21, R24, R21, RZ, 0xc0, !PT ;  /* 0x0000001518157212 */ /* 0x000fe200078ec0ff */
[----:B------:R-:W-:Y:S02]  /*6fe0*/  IMAD R6, R34, R4, R19 ;  /* 0x0000000422067224 */ /* 0x000fe400078e0213 */
[----:B------:R-:W-:Y:S02]  /*6ff0*/  @P4 IMAD R31, R29, R27, R32 ;  /* 0x0000001b1d1f4224 */ /* 0x000fe400078e0220 */
[----:B--2---:R-:W-:-:S02]  /*7000*/  IMAD R4, R5, R38, R28 ;  /* 0x0000002605047224 */ /* 0x004fc400078e021c */
[----:B------:R-:W-:Y:S02]  /*7010*/  IMAD R6, R6, R39, R31 ;  /* 0x0000002706067224 */ /* 0x000fe400078e021f */
[----:B------:R-:W-:Y:S02]  /*7020*/  IMAD R21, R4, R30, R21 ;  /* 0x0000001e04157224 */ /* 0x000fe400078e0215 */
[----:B------:R-:W-:Y:S02]  /*7030*/  IMAD.MOV.U32 R19, RZ, RZ, 0x1 ;  /* 0x00000001ff137424 */ /* 0x000fe400078e00ff */
[----:B------:R-:W-:Y:S01]  /*7040*/  IMAD.MOV.U32 R4, RZ, RZ, R26 ;  /* 0x000000ffff047224 */ /* 0x000fe200078e001a */
[----:B------:R-:W-:Y:S02]  /*7050*/  SEL R5, R21, R6, !P4 ;  /* 0x0000000615057207 */ /* 0x000fe40006000000 */
[----:B------:R-:W-:-:S07]  /*7060*/  SEL R6, R6, R21, !P4 ;  /* 0x0000001506067207 */ /* 0x000fce0006000000 */
.L_x_155:
[----:B------:R-:W-:Y:S02]  /*7070*/  LOP3.LUT P1, RZ, R19, 0xff, RZ, 0xc0, !PT ;  /* 0x000000ff13ff7812 */ /* 0x000fe4000782c0ff */
[----:B------:R-:W-:-:S11]  /*7080*/  LOP3.LUT R98, R98, 0x1, RZ, 0x3c, !PT ;  /* 0x0000000162627812 */ /* 0x000fd600078e3cff */
[----:B------:R-:W-:Y:S05]  /*7090*/  @P1 BRA `(.L_x_158) ;  /* 0xffffffa400d01947 */ /* 0x000fea000383ffff */
[----:B------:R-:W-:Y:S05]  /*70a0*/  EXIT ;  /* 0x000000000000794d */ /* 0x000fea0003800000 */
.L_x_18:
[----:B------:R-:W-:-:S08]  /*70b0*/  ISETP.NE.AND P0, PT, R22, RZ, PT ;  /* 0x000000ff1600720c */ /* 0x000fd00003f05270 */
[----:B--2-45:R-:W0:-:S00]  /*70c0*/  USETMAXREG.DEALLOC.CTAPOOL 0x28 ;  /* 0x00000028000079c8 */ /* 0x034e0000080e0500 */
[----:B------:R-:W-:Y:S05]  /*70d0*/  @P0 EXIT ;  /* 0x000000000000094d */ /* 0x000fea0003800000 */
[----:B0-----:R-:W-:Y:S01]  /*70e0*/  LOP3.LUT P0, RZ, R15, 0xff, RZ, 0xc0, !PT ;  /* 0x000000ff0fff7812 */ /* 0x001fe2000780c0ff */
[----:B------:R-:W-:Y:S02]  /*70f0*/  IMAD.MOV.U32 R12, RZ, RZ, 0x1 ;  /* 0x00000001ff0c7424 */ /* 0x000fe400078e00ff */
[----:B------:R-:W-:-:S10]  /*7100*/  IMAD.MOV.U32 R13, RZ, RZ, RZ ;  /* 0x000000ffff0d7224 */ /* 0x000fd400078e00ff */
[----:B------:R-:W-:Y:S05]  /*7110*/  @!P0 BRA `(.L_x_159) ;  /* 0x0000000c00708947 */ /* 0x000fea0003800000 */
[----:B------:R-:W0:Y:S01]  /*7120*/  S2R R18, SR_CgaCtaId ;  /* 0x0000000000127919 */ /* 0x000e220000008800 */
[----:B------:R-:W-:Y:S01]  /*7130*/  LOP3.LUT P0, RZ, R10, 0x1f, RZ, 0xc0, !PT ;  /* 0x0000001f0aff7812 */ /* 0x000fe2000780c0ff */
[----:B------:R-:W-:Y:S01]  /*7140*/  ULDC UR5, c[0x0][0x758] ;  /* 0x0001d60000057ab9 */ /* 0x000fe20000000800 */
[----:B------:R-:W-:Y:S01]  /*7150*/  UMOV UR7, 0xffffffff ;  /* 0xffffffff00077882 */ /* 0x000fe20000000000 */
[----:B------:R-:W-:Y:S01]  /*7160*/  BSSY B0, `(.L_x_159) ;  /* 0x00000d7000007945 */ /* 0x000fe20003800000 */
[----:B------:R-:W-:Y:S01]  /*7170*/  USHF.L.U32 UR7, UR7, UR5, URZ ;  /* 0x0000000507077299 */ /* 0x000fe2000800063f */
[C---:B------:R-:W-:Y:S01]  /*7180*/  ISETP.NE.AND P2, PT, R11.reuse, RZ, PT ;  /* 0x000000ff0b00720c */ /* 0x040fe20003f45270 */
[----:B------:R-:W-:Y:S01]  /*7190*/  IMAD.MOV.U32 R15, RZ, RZ, 0x1 ;  /* 0x00000001ff0f7424 */ /* 0x000fe200078e00ff */
[----:B------:R-:W-:Y:S01]  /*71a0*/  ISETP.NE.OR P0, PT, R11, RZ, !P0 ;  /* 0x000000ff0b00720c */ /* 0x000fe20004705670 */
[----:B------:R-:W-:Y:S01]  /*71b0*/  IMAD.MOV.U32 R13, RZ, RZ, RZ ;  /* 0x000000ffff0d7224 */ /* 0x000fe200078e00ff */
[----:B------:R-:W-:Y:S01]  /*71c0*/  LOP3.LUT R14, R7, 0x2, RZ, 0xfc, !PT ;  /* 0x00000002070e7812 */ /* 0x000fe200078efcff */
[----:B------:R-:W-:Y:S01]  /*71d0*/  ULDC UR4, c[0x0][0x700] ;  /* 0x0001c00000047ab9 */ /* 0x000fe20000000800 */
[----:B------:R-:W-:Y:S01]  /*71e0*/  UMOV UR8, 0x1 ;  /* 0x0000000100087882 */ /* 0x000fe20000000000 */
[----:B------:R-:W-:-:S02]  /*71f0*/  UIADD3 UR29, UR6, 0x1, URZ ;  /* 0x00000001061d7890 */ /* 0x000fc4000fffe03f */
[----:B------:R-:W-:Y:S02]  /*7200*/  UIADD3 UR4, UR4, -0x1, URZ ;  /* 0xffffffff04047890 */ /* 0x000fe4000fffe03f */
[----:B------:R-:W-:Y:S02]  /*7210*/  USHF.L.U32 UR5, UR8, UR5, URZ ;  /* 0x0000000508057299 */ /* 0x000fe4000800063f */
[----:B------:R-:W-:Y:S01]  /*7220*/  ULOP3.LUT UR7, URZ, UR7, URZ, 0x33, !UPT ;  /* 0x000000073f077292 */ /* 0x000fe2000f8e333f */
[----:B------:R-:W-:Y:S01]  /*7230*/  ULDC.64 UR30, c[0x0][0x198] ;  /* 0x00006600001e7ab9 */ /* 0x000fe20000000a00 */
[C---:B0-----:R-:W-:Y:S02]  /*7240*/  IMAD.SHL.U32 R12, R18.reuse, 0x40, RZ ;  /* 0x00000040120c7824 */ /* 0x041fe400078e00ff */
[C---:B------:R-:W-:Y:S02]  /*7250*/  IMAD.SHL.U32 R17, R18.reuse, 0x20, RZ ;  /* 0x0000002012117824 */ /* 0x040fe400078e00ff */
[----:B------:R-:W-:Y:S01]  /*7260*/  IMAD.SHL.U32 R16, R18, 0x800, RZ ;  /* 0x0000080012107824 */ /* 0x000fe200078e00ff */
[----:B------:R-:W-:Y:S01]  /*7270*/  R2UR UR10, R12 ;  /* 0x000000000c0a72ca */ /* 0x000fe200000e0000 */
[----:B------:R-:W-:Y:S01]  /*7280*/  IMAD.SHL.U32 R18, R18, 0x200, RZ ;  /* 0x0000020012127824 */ /* 0x000fe200078e00ff */
[----:B------:R-:W-:Y:S01]  /*7290*/  LOP3.LUT R17, R17, 0x20, RZ, 0xc0, !PT ;  /* 0x0000002011117812 */ /* 0x000fe200078ec0ff */
[----:B------:R-:W-:Y:S01]  /*72a0*/  IMAD.MOV.U32 R12, RZ, RZ, 0x1 ;  /* 0x00000001ff0c7424 */ /* 0x000fe200078e00ff */
[----:B------:R-:W-:-:S02]  /*72b0*/  LOP3.LUT R16, R16, 0x800, RZ, 0xc0, !PT ;  /* 0x0000080010107812 */ /* 0x000fc400078ec0ff */
[----:B------:R-:W-:-:S07]  /*72c0*/  LOP3.LUT R18, R18, 0x200, RZ, 0xc0, !PT ;  /* 0x0000020012127812 */ /* 0x000fce00078ec0ff */
[----:B------:R-:W-:-:S12]  /*72d0*/  ULOP3.LUT UR10, UR10, 0x40, URZ, 0xc0, !UPT ;  /* 0x000000400a0a7892 */ /* 0x000fd8000f8ec03f */
.L_x_171:
[----:B------:R-:W-:-:S03]  /*72e0*/  UMOV UR8, 0xffffffff ;  /* 0xffffffff00087882 */ /* 0x000fc60000000000 */
[----:B------:R-:W-:Y:S05]  /*72f0*/  BRA.DIV UR8, `(.L_x_160) ;  /* 0x0000001208d87947 */ /* 0x000fea000b800000 */
[----:B------:R-:W-:-:S13]  /*7300*/  ELECT P1, URZ, PT ;  /* 0x00000000003f782f */ /* 0x000fda0003820000 */
.L_x_190:
[----:B------:R-:W0:Y:S01]  /*7310*/  LDC R10, c[0x0][0x604] ;  /* 0x00018100ff0a7b82 */ /* 0x000e220000000800 */
[----:B------:R-:W-:Y:S01]  /*7320*/  BSSY B1, `(.L_x_161) ;  /* 0x0000047000017945 */ /* 0x000fe20003800000 */
[----:B0-----:R-:W-:-:S13]  /*7330*/  ISETP.LT.OR P1, PT, R10, 0x1, !P1 ;  /* 0x000000010a00780c */ /* 0x001fda0004f21670 */
[----:B------:R-:W-:Y:S05]  /*7340*/  @P1 BRA `(.L_x_162) ;  /* 0x0000000400101947 */ /* 0x000fea0003800000 */
[----:B------:R-:W-:Y:S02]  /*7350*/  IMAD.SHL.U32 R20, R5, 0x80, RZ ;  /* 0x0000008005147824 */ /* 0x000fe400078e00ff */
[----:B------:R-:W-:Y:S02]  /*7360*/  IMAD R27, R6, 0x40, R17 ;  /* 0x00000040061b7824 */ /* 0x000fe400078e0211 */
[----:B------:R-:W-:Y:S02]  /*7370*/  IMAD.MOV.U32 R23, RZ, RZ, RZ ;  /* 0x000000ffff177224 */ /* 0x000fe400078e00ff */
[----:B------:R-:W-:Y:S02]  /*7380*/  IMAD.MOV.U32 R24, RZ, RZ, RZ ;  /* 0x000000ffff187224 */ /* 0x000fe400078e00ff */
[----:B------:R-:W-:Y:S02]  /*7390*/  IMAD.U32 R25, RZ, RZ, UR29 ;  /* 0x0000001dff197e24 */ /* 0x000fe4000f8e00ff */
[----:B------:R-:W-:-:S02]  /*73a0*/  IMAD.MOV.U32 R5, RZ, RZ, R12 ;  /* 0x000000ffff057224 */ /* 0x000fc400078e000c */
[----:B------:R-:W-:Y:S02]  /*73b0*/  IMAD.MOV.U32 R11, RZ, RZ, R13 ;  /* 0x000000ffff0b7224 */ /* 0x000fe400078e000d */
[----:B------:R-:W-:-:S07]  /*73c0*/  IMAD.MOV.U32 R26, RZ, RZ, RZ ;  /* 0x000000ffff1a7224 */ /* 0x000fce00078e00ff */
.L_x_166:
[----:B------:R-:W0:Y:S01]  /*73d0*/  S2R R19, SR_CgaCtaId ;  /* 0x0000000000137919 */ /* 0x000e220000008800 */
[----:B------:R-:W-:-:S04]  /*73e0*/  MOV R10, 0x400 ;  /* 0x00000400000a7802 */ /* 0x000fc80000000f00 */
[----:B0-----:R-:W-:Y:S02]  /*73f0*/  LEA R22, R19, R10, 0x18 ;  /* 0x0000000a13167211 */ /* 0x001fe400078ec0ff */
[----:B------:R-:W-:Y:S01]  /*7400*/  SHF.L.U32 R10, R5, 0x1f, RZ ;  /* 0x0000001f050a7819 */ /* 0x000fe200000006ff */
[----:B------:R-:W0:Y:S02]  /*7410*/  @!P2 LDC R19, c[0x0][0x640] ;  /* 0x00019000ff13ab82 */ /* 0x000e240000000800 */
[----:B------:R-:W-:-:S04]  /*7420*/  IMAD R21, R11, 0x8, R22 ;  /* 0x000000080b157824 */ /* 0x000fc800078e0216 */
[----:B------:R-:W1:Y:S02]  /*7430*/  SYNCS.PHASECHK.TRANS64.TRYWAIT P1, [R21+URZ+0x50], R10 ;  /* 0x0000500a150075a7 */ /* 0x000e64000802017f */
[----:B-1----:R-:W-:Y:S05]  /*7440*/  @!P1 BRA `(.L_x_163) ;  /* 0x0000001000a49947 */ /* 0x002fea0003800000 */
.L_x_191:
[----:B-1----:R-:W-:Y:S01]  /*7450*/  PRMT R10, R14, 0x9910, RZ ;  /* 0x000099100e0a7816 */ /* 0x002fe200000000ff */
[----:B0-----:R0:W-:Y:S03]  /*7460*/  @!P2 SYNCS.ARRIVE.TRANS64 RZ, [R21+URZ], R19 ;  /* 0x0000001315ffa9a7 */ /* 0x0011e6000800003f */
[----:B------:R-:W-:-:S13]  /*7470*/  ISETP.NE.AND P1, PT, R10, 0x2, PT ;  /* 0x000000020a00780c */ /* 0x000fda0003f25270 */
[----:B0-----:R-:W-:Y:S05]  /*7480*/  @P1 BRA `(.L_x_164) ;  /* 0x0000000000041947 */ /* 0x001fea0003800000 */
[----:B------:R-:W-:Y:S01]  /*7490*/  BPT.TRAP 0x1 ;  /* 0x000000040000795c */ /* 0x000fe20000300000 */
.L_x_164:
[----:B------:R-:W-:Y:S05]  /*74a0*/  @P0 BRA `(.L_x_165) ;  /* 0x0000000000040947 */ /* 0x000fea0003800000 */
[----:B------:R-:W-:Y:S01]  /*74b0*/  BPT.TRAP 0x1 ;  /* 0x000000040000795c */ /* 0x000fe20000300000 */
.L_x_165:
[C---:B------:R-:W-:Y:S01]  /*74c0*/  IMAD R10, R11.reuse, 0x1000, R16 ;  /* 0x000010000b0a7824 */ /* 0x040fe200078e0210 */
[----:B------:R-:W-:Y:S01]  /*74d0*/  R2UR UR13, R22 ;  /* 0x00000000160d72ca */ /* 0x000fe200000e0000 */
[----:B------:R-:W-:Y:S01]  /*74e0*/  IMAD R22, R11, 0x4000, R22 ;  /* 0x000040000b167824 */ /* 0x000fe200078e0216 */
[----:B------:R-:W-:Y:S01]  /*74f0*/  R2UR UR25, R21 ;  /* 0x00000000151972ca */ /* 0x000fe200000e0000 */
[----:B------:R-:W-:Y:S01]  /*7500*/  VIADD R25, R25, 0xffffffff ;  /* 0xffffffff19197836 */ /* 0x000fe20000000000 */
[----:B------:R-:W-:Y:S01]  /*7510*/  R2UR UR24, R10 ;  /* 0x000000000a1872ca */ /* 0x000fe200000e0000 */
[----:B------:R-:W-:Y:S01]  /*7520*/  IMAD R10, R11, 0x400, R18 ;  /* 0x000004000b0a7824 */ /* 0x000fe200078e0212 */
[----:B------:R-:W-:Y:S01]  /*7530*/  R2UR UR16, R22 ;  /* 0x00000000161072ca */ /* 0x000fe200000e0000 */
[----:B------:R-:W-:Y:S01]  /*7540*/  UIADD3 UR14, UP0, UR30, 0xf0, URZ ;  /* 0x000000f01e0e7890 */ /* 0x000fe2000ff1e03f */
[----:B------:R-:W-:Y:S01]  /*7550*/  R2UR UR28, R4 ;  /* 0x00000000041c72ca */ /* 0x000fe200000e0000 */
[----:B------:R-:W-:Y:S01]  /*7560*/  UIADD3 UR32, UP1, UR30, 0x1f0, URZ ;  /* 0x000001f01e207890 */ /* 0x000fe2000ff3e03f */
[----:B------:R-:W-:Y:S01]  /*7570*/  R2UR UR8, R10 ;  /* 0x000000000a0872ca */ /* 0x000fe200000e0000 */
[----:B------:R-:W-:Y:S01]  /*7580*/  UIADD3 UR34, UP2, UR30, 0x2f0, URZ ;  /* 0x000002f01e227890 */ /* 0x000fe2000ff5e03f */
[----:B------:R-:W-:Y:S01]  /*7590*/  R2UR UR26, R24 ;  /* 0x00000000181a72ca */ /* 0x000fe200000e0000 */
[----:B------:R-:W-:Y:S01]  /*75a0*/  UIADD3.X UR15, URZ, UR31, URZ, UP0, !UPT ;  /* 0x0000001f3f0f7290 */ /* 0x000fe200087fe43f */
[----:B------:R-:W-:Y:S01]  /*75b0*/  R2UR UR27, R27 ;  /* 0x000000001b1b72ca */ /* 0x000fe200000e0000 */
[----:B------:R-:W-:Y:S01]  /*75c0*/  UIADD3.X UR33, URZ, UR31, URZ, UP1, !UPT ;  /* 0x0000001f3f217290 */ /* 0x000fe20008ffe43f */
[----:B------:R-:W-:Y:S01]  /*75d0*/  R2UR UR11, R6 ;  /* 0x00000000060b72ca */ /* 0x000fe200000e0000 */
[----:B------:R-:W-:Y:S01]  /*75e0*/  UIADD3 UR24, UR13, 0x180, UR24 ;  /* 0x000001800d187890 */ /* 0x000fe2000fffe018 */
[----:B------:R-:W-:Y:S01]  /*75f0*/  R2UR UR12, R26 ;  /* 0x000000001a0c72ca */ /* 0x000fe200000e0000 */
[----:B------:R-:W-:Y:S01]  /*7600*/  VIADD R11, R11, 0x1 ;  /* 0x000000010b0b7836 */ /* 0x000fe20000000000 */
[----:B------:R-:W-:Y:S01]  /*7610*/  R2UR UR18, R23 ;  /* 0x00000000171272ca */ /* 0x000fe200000e0000 */
[----:B------:R-:W-:Y:S01]  /*7620*/  UIADD3.X UR35, URZ, UR31, URZ, UP2, !UPT ;  /* 0x0000001f3f237290 */ /* 0x000fe200097fe43f */
[----:B------:R-:W-:Y:S01]  /*7630*/  R2UR UR19, R20 ;  /* 0x00000000141372ca */ /* 0x000fe200000e0000 */
[----:B------:R-:W-:Y:S01]  /*7640*/  UIADD3 UR8, UR13, 0x32180, UR8 ;  /* 0x000321800d087890 */ /* 0x000fe2000fffe008 */
[----:B------:R-:W-:Y:S01]  /*7650*/  ISETP.GT.AND P3, PT, R25, 0x1, PT ;  /* 0x000000011900780c */ /* 0x000fe20003f64270 */
[----:B------:R-:W-:Y:S01]  /*7660*/  UIADD3 UR16, UR16, 0xa180, URZ ;  /* 0x0000a18010107890 */ /* 0x000fe2000fffe03f */
[C---:B------:R-:W-:Y:S01]  /*7670*/  ISETP.NE.AND P1, PT, R11.reuse, 0xa, PT ;  /* 0x0000000a0b00780c */ /* 0x040fe20003f25270 */
[----:B------:R-:W-:Y:S01]  /*7680*/  UMOV UR21, 0x30000 ;  /* 0x0003000000157882 */ /* 0x000fe20000000000 */
[----:B------:R-:W-:Y:S01]  /*7690*/  UMOV UR22, 0x0 ;  /* 0x0000000000167882 */ /* 0x000fe20000000000 */
[----:B------:R-:W-:Y:S01]  /*76a0*/  UMOV UR23, 0x10000000 ;  /* 0x1000000000177882 */ /* 0x000fe20000000000 */
[----:B------:R-:W-:Y:S01]  /*76b0*/  UMOV UR9, UR25 ;  /* 0x0000001900097c82 */ /* 0x000fe20008000000 */
[----:B------:R-:W-:Y:S01]  /*76c0*/  UMOV UR13, UR28 ;  /* 0x0000001c000d7c82 */ /* 0x000fe20008000000 */
[----:B------:R-:W-:Y:S01]  /*76d0*/  UMOV UR17, UR25 ;  /* 0x0000001900117c82 */ /* 0x000fe20008000000 */
[----:B------:R0:W-:Y:S01]  /*76e0*/  UTMALDG.3D.MULTICAST [UR24], [UR14], UR21, desc[UR22] ;  /* 0x000016180e0073b4 */ /* 0x0001e20008011815 */
[----:B------:R-:W-:Y:S01]  /*76f0*/  UMOV UR20, UR28 ;  /* 0x0000001c00147c82 */ /* 0x000fe20008000000 */
[----:B------:R-:W-:Y:S01]  /*7700*/  SEL R10, RZ, 0x1, P1 ;  /* 0x00000001ff0a7807 */ /* 0x000fe20000800000 */
[----:B------:R-:W-:Y:S01]  /*7710*/  VIADD R26, R26, 0x1 ;  /* 0x000000011a1a7836 */ /* 0x000fe20000000000 */
[----:B------:R-:W-:Y:S01]  /*7720*/  SEL R11, R11, RZ, P1 ;  /* 0x000000ff0b0b7207 */ /* 0x000fe20000800000 */
[----:B------:R-:W-:Y:S01]  /*7730*/  VIADD R24, R24, 0x40 ;  /* 0x0000004018187836 */ /* 0x000fe20000000000 */
[----:B------:R-:W-:Y:S01]  /*7740*/  LOP3.LUT R5, R5, R10, RZ, 0x3c, !PT ;  /* 0x0000000a05057212 */ /* 0x000fe200078e3cff */
[----:B------:R-:W-:Y:S01]  /*7750*/  VIADD R23, R23, 0x80 ;  /* 0x0000008017177836 */ /* 0x000fe20000000000 */
[----:B------:R0:W-:Y:S01]  /*7760*/  UTMALDG.4D.MULTICAST [UR8], [UR32], UR21, desc[UR22] ;  /* 0x00001608200073b4 */ /* 0x0001e20008019815 */
[----:B------:R0:W-:Y:S02]  /*7770*/  UTMALDG.3D [UR16], [UR34], desc[UR22] ;  /* 0x00001610220075b4 */ /* 0x0001e40008011000 */
[----:B0-----:R-:W-:Y:S05]  /*7780*/  @P3 BRA `(.L_x_166) ;  /* 0xfffffffc00103947 */ /* 0x001fea000383ffff */
.L_x_162:
[----:B------:R-:W-:Y:S05]  /*7790*/  BSYNC B1 ;  /* 0x0000000000017941 */ /* 0x000fea0003800000 */
.L_x_161:
[----:B------:R-:W-:Y:S01]  /*77a0*/  LOP3.LUT P5, RZ, R15, 0xff, RZ, 0xc0, !PT ;  /* 0x000000ff0fff7812 */ /* 0x000fe200078ac0ff */
[----:B------:R-:W-:Y:S01]  /*77b0*/  VIADD R6, R13, UR6 ;  /* 0x000000060d067c36 */ /* 0x000fe20008000000 */
[----:B------:R-:W-:Y:S01]  /*77c0*/  ULDC.64 UR8, c[0x0][0x750] ;  /* 0x0001d40000087ab9 */ /* 0x000fe20000000a00 */
[----:B------:R-:W-:Y:S01]  /*77d0*/  IMAD.U32 R11, RZ, RZ, UR6 ;  /* 0x00000006ff0b7e24 */ /* 0x000fe2000f8e00ff */
[----:B------:R-:W-:Y:S01]  /*77e0*/  UISETP.GE.U32.AND UP0, UPT, UR6, 0xa, UPT ;  /* 0x0000000a0600788c */ /* 0x000fe2000bf06070 */
[----:B------:R-:W-:Y:S01]  /*77f0*/  BSSY B1, `(.L_x_167) ;  /* 0x000006b000017945 */ /* 0x000fe20003800000 */
[----:B------:R-:W-:Y:S02]  /*7800*/  ISETP.GT.U32.AND P1, PT, R6, 0x9, PT ;  /* 0x000000090600780c */ /* 0x000fe40003f24070 */
[----:B------:R-:W-:Y:S02]  /*7810*/  PRMT R15, RZ, 0x7610, R15 ;  /* 0x00007610ff0f7816 */ /* 0x000fe4000000000f */
[----:B------:R-:W-:-:S02]  /*7820*/  ISETP.LT.U32.AND P1, PT, R11, 0xa, P1 ;  /* 0x0000000a0b00780c */ /* 0x000fc40000f21070 */
[----:B------:R-:W-:Y:S01]  /*7830*/  PLOP3.LUT P3, PT, PT, PT, UP0, 0x80, 0x0 ;  /* 0x000000000000781c */ /* 0x000fe20003f6f008 */
[----:B------:R-:W0:Y:S01]  /*7840*/  @P5 S2R R5, SR_CgaCtaId ;  /* 0x0000000000055919 */ /* 0x000e220000008800 */
[----:B------:R-:W-:-:S04]  /*7850*/  @P5 MOV R4, 0x400 ;  /* 0x0000040000045802 */ /* 0x000fc80000000f00 */
[----:B0-----:R-:W-:Y:S01]  /*7860*/  @P5 LEA R10, R5, R4, 0x18 ;  /* 0x00000004050a5211 */ /* 0x001fe200078ec0ff */
[----:B------:R-:W-:-:S03]  /*7870*/  IMAD.WIDE.U32 R4, R6, -0x33333333, RZ ;  /* 0xcccccccd06047825 */ /* 0x000fc600078e00ff */
[----:B------:R0:W-:Y:S01]  /*7880*/  @P5 SYNCS.ARRIVE.TRANS64.A1T0 RZ, [R10+URZ+0xd8], RZ ;  /* 0x0000d8ff0aff59a7 */ /* 0x0001e2000810003f */
[----:B------:R-:W-:Y:S01]  /*7890*/  IADD3 R2, P5, R2, R8, RZ ;  /* 0x0000000802027210 */ /* 0x000fe20007fbe0ff */
[----:B------:R-:W-:Y:S01]  /*78a0*/  IMAD.MOV.U32 R4, RZ, RZ, -0x1 ;  /* 0xffffffffff047424 */ /* 0x000fe200078e00ff */
[----:B------:R-:W-:Y:S02]  /*78b0*/  SHF.R.U32.HI R11, RZ, 0x3, R5 ;  /* 0x00000003ff0b7819 */ /* 0x000fe40000011605 */
[----:B------:R-:W-:Y:S01]  /*78c0*/  SEL R5, RZ, 0x1, !P1 ;  /* 0x00000001ff057807 */ /* 0x000fe20004800000 */
[----:B------:R-:W-:Y:S01]  /*78d0*/  IMAD.X R3, R3, 0x1, R0, P5 ;  /* 0x0000000103037824 */ /* 0x000fe200028e0600 */
[----:B------:R-:W-:Y:S01]  /*78e0*/  ISETP.GE.U32.AND P1, PT, R2, UR8, PT ;  /* 0x0000000802007c0c */ /* 0x000fe2000bf26070 */
[----:B------:R-:W-:Y:S01]  /*78f0*/  IMAD R13, R11, -0xa, R6 ;  /* 0xfffffff60b0d7824 */ /* 0x000fe200078e0206 */
[----:B------:R-:W-:Y:S01]  /*7900*/  LOP3.LUT R12, R12, R5, RZ, 0x3c, !PT ;  /* 0x000000050c0c7212 */ /* 0x000fe200078e3cff */
[----:B------:R-:W-:Y:S01]  /*7910*/  IMAD.MOV.U32 R6, RZ, RZ, -0x1 ;  /* 0xffffffffff067424 */ /* 0x000fe200078e00ff */
[----:B------:R-:W-:Y:S01]  /*7920*/  ISETP.GE.U32.AND.EX P1, PT, R3, UR9, PT, P1 ;  /* 0x0000000903007c0c */ /* 0x000fe2000bf26110 */
[----:B------:R-:W-:Y:S01]  /*7930*/  IMAD.MOV.U32 R5, RZ, RZ, -0x1 ;  /* 0xffffffffff057424 */ /* 0x000fe200078e00ff */
[----:B------:R-:W-:-:S02]  /*7940*/  @P3 LOP3.LUT R12, R12, 0x1, R11, 0x78, !PT ;  /* 0x000000010c0c3812 */ /* 0x000fc400078e780b */
[----:B0-----:R-:W-:-:S09]  /*7950*/  PRMT R10, RZ, 0x7610, R10 ;  /* 0x00007610ff0a7816 */ /* 0x001fd2000000000a */
[----:B------:R-:W-:Y:S05]  /*7960*/  @P1 BRA `(.L_x_168) ;  /* 0x00000004004c1947 */ /* 0x000fea0003800000 */
[----:B------:R-:W0:Y:S01]  /*7970*/  S2R R6, SR_CTAID.X ;  /* 0x0000000000067919 */ /* 0x000e220000002500 */
[----:B------:R-:W-:Y:S01]  /*7980*/  ULDC UR8, c[0x0][0x150] ;  /* 0x0000540000087ab9 */ /* 0x000fe20000000800 */
[----:B------:R-:W1:Y:S01]  /*7990*/  LDC R11, c[0x0][0x144] ;  /* 0x00005100ff0b7b82 */ /* 0x000e620000000800 */
[----:B------:R-:W-:Y:S01]  /*79a0*/  ULDC UR12, c[0x0][0x730] ;  /* 0x0001cc00000c7ab9 */ /* 0x000fe20000000800 */
[----:B------:R-:W2:Y:S01]  /*79b0*/  S2R R21, SR_CTAID.Y ;  /* 0x0000000000157919 */ /* 0x000ea20000002600 */
[----:B------:R-:W-:-:S05]  /*79c0*/  ULDC UR13, c[0x0][0x154] ;  /* 0x00005500000d7ab9 */ /* 0x000fca0000000800 */
[----:B------:R-:W3:Y:S01]  /*79d0*/  LDC R20, c[0x0][0x148] ;  /* 0x00005200ff147b82 */ /* 0x000ee20000000800 */
[----:B0-----:R-:W-:Y:S02]  /*79e0*/  I2FP.F32.U32 R4, R6 ;  /* 0x0000000600047245 */ /* 0x001fe40000201000 */
[----:B--2---:R-:W-:-:S03]  /*79f0*/  I2FP.F32.U32 R22, R21 ;  /* 0x0000001500167245 */ /* 0x004fc60000201000 */
[----:B------:R-:W-:Y:S01]  /*7a00*/  FMUL R5, R4, UR8 ;  /* 0x0000000804057c20 */ /* 0x000fe20008400000 */
[----:B------:R-:W-:Y:S02]  /*7a10*/  ULDC.64 UR8, c[0x0][0x728] ;  /* 0x0001ca0000087ab9 */ /* 0x000fe40000000a00 */
[----:B------:R-:W-:-:S03]  /*7a20*/  ISETP.NE.U32.AND P1, PT, RZ, UR8, PT ;  /* 0x00000008ff007c0c */ /* 0x000fc6000bf25070 */
[----:B------:R-:W0:Y:S01]  /*7a30*/  F2I.U32.TRUNC.NTZ R5, R5 ;  /* 0x0000000500057305 */ /* 0x000e22000020f000 */
[----:B------:R-:W-:Y:S01]  /*7a40*/  ISETP.NE.AND.EX P1, PT, RZ, UR9, PT, P1 ;  /* 0x00000009ff007c0c */ /* 0x000fe2000bf25310 */
[----:B0-----:R-:W-:Y:S02]  /*7a50*/  IMAD.MOV R4, RZ, RZ, -R5 ;  /* 0x000000ffff047224 */ /* 0x001fe400078e0a05 */
[----:B------:R-:W-:Y:S02]  /*7a60*/  IMAD.MOV.U32 R5, RZ, RZ, R3 ;  /* 0x000000ffff057224 */ /* 0x000fe400078e0003 */
[----:B-1----:R-:W-:Y:S02]  /*7a70*/  IMAD R6, R11, R4, R6 ;  /* 0x000000040b067224 */ /* 0x002fe400078e0206 */
[----:B------:R-:W-:-:S06]  /*7a80*/  IMAD.MOV.U32 R4, RZ, RZ, R2 ;  /* 0x000000ffff047224 */ /* 0x000fcc00078e0002 */
[----:B---3--:R-:W-:Y:S05]  /*7a90*/  @!P1 BRA `(.L_x_169) ;  /* 0x0000000000289947 */ /* 0x008fea0003800000 */
[----:B------:R-:W-:Y:S02]  /*7aa0*/  ULDC UR11, c[0x0][0x734] ;  /* 0x0001cd00000b7ab9 */ /* 0x000fe40000000800 */
[----:B------:R-:W-:-:S05]  /*7ab0*/  IADD3 R5, P1, R2, UR11, RZ ;  /* 0x0000000b02057c10 */ /* 0x000fca000ff3e0ff */
[----:B------:R-:W-:-:S04]  /*7ac0*/  IMAD.X R19, RZ, RZ, R3, P1 ;  /* 0x000000ffff137224 */ /* 0x000fc800008e0603 */
[----:B------:R-:W-:-:S04]  /*7ad0*/  IMAD.WIDE.U32 R10, R19, UR8, RZ ;  /* 0x00000008130a7c25 */ /* 0x000fc8000f8e00ff */
[----:B------:R-:W-:-:S04]  /*7ae0*/  IMAD.WIDE.U32 R10, P1, R5, UR9, R10 ;  /* 0x00000009050a7c25 */ /* 0x000fc8000f82000a */
[----:B------:R-:W-:-:S04]  /*7af0*/  IMAD.WIDE.U32 R4, R5, UR8, RZ ;  /* 0x0000000805047c25 */ /* 0x000fc8000f8e00ff */
[----:B------:R-:W-:Y:S01]  /*7b00*/  IMAD.MOV.U32 R4, RZ, RZ, R11 ;  /* 0x000000ffff047224 */ /* 0x000fe200078e000b */
[----:B------:R-:W-:Y:S01]  /*7b10*/  IADD3 RZ, P3, R5, R10, RZ ;  /* 0x0000000a05ff7210 */ /* 0x000fe20007f7e0ff */
[----:B------:R-:W-:-:S04]  /*7b20*/  IMAD.X R5, RZ, RZ, RZ, P1 ;  /* 0x000000ffff057224 */ /* 0x000fc800008e06ff */
[----:B------:R-:W-:-:S08]  /*7b30*/  IMAD.WIDE.U32.X R4, R19, UR9, R4, P3 ;  /* 0x0000000913047c25 */ /* 0x000fd000098e0404 */
.L_x_169:
[--C-:B------:R-:W-:Y:S01]  /*7b40*/  SHF.R.U64 R19, R4, UR12, R5.reuse ;  /* 0x0000000c04137c19 */ /* 0x100fe20008001205 */
[----:B------:R-:W-:Y:S01]  /*7b50*/  FMUL R22, R22, UR13 ;  /* 0x0000000d16167c20 */ /* 0x000fe20008400000 */
[----:B------:R-:W-:Y:S01]  /*7b60*/  SHF.R.U32.HI R4, RZ, UR12, R5 ;  /* 0x0000000cff047c19 */ /* 0x000fe20008011605 */
[----:B------:R-:W-:Y:S01]  /*7b70*/  ULDC.64 UR8, c[0x0][0x720] ;  /* 0x0001c80000087ab9 */ /* 0x000fe20000000a00 */
[----:B------:R-:W-:Y:S01]  /*7b80*/  IADD3 R5, P1, RZ, -R19, RZ ;  /* 0x80000013ff057210 */ /* 0x000fe20007f3e0ff */
[----:B------:R-:W-:Y:S02]  /*7b90*/  ULDC.64 UR12, c[0x0][0x740] ;  /* 0x0001d000000c7ab9 */ /* 0x000fe40000000a00 */
[----:B------:R-:W0:Y:S02]  /*7ba0*/  F2I.U32.TRUNC.NTZ R22, R22 ;  /* 0x0000001600167305 */ /* 0x000e24000020f000 */
[----:B------:R-:W-:Y:S01]  /*7bb0*/  IMAD.X R4, RZ, RZ, ~R4, P1 ;  /* 0x000000ffff047224 */ /* 0x000fe200008e0e04 */
[----:B------:R-:W-:-:S03]  /*7bc0*/  ISETP.NE.U32.AND P1, PT, RZ, UR12, PT ;  /* 0x0000000cff007c0c */ /* 0x000fc6000bf25070 */
[----:B------:R-:W-:Y:S01]  /*7bd0*/  IMAD R4, R4, UR8, RZ ;  /* 0x0000000804047c24 */ /* 0x000fe2000f8e02ff */
[----:B------:R-:W-:-:S03]  /*7be0*/  ISETP.NE.AND.EX P1, PT, RZ, UR13, PT, P1 ;  /* 0x0000000dff007c0c */ /* 0x000fc6000bf25310 */
[C---:B------:R-:W-:Y:S02]  /*7bf0*/  IMAD R11, R5.reuse, UR9, R4 ;  /* 0x00000009050b7c24 */ /* 0x040fe4000f8e0204 */
[----:B------:R-:W-:Y:S01]  /*7c00*/  IMAD.WIDE.U32 R4, R5, UR8, R2 ;  /* 0x0000000805047c25 */ /* 0x000fe2000f8e0002 */
[----:B------:R-:W-:-:S03]  /*7c10*/  ULDC UR8, c[0x0][0x718] ;  /* 0x0001c60000087ab9 */ /* 0x000fc60000000800 */
[----:B0-----:R-:W-:Y:S02]  /*7c20*/  IMAD.MOV R10, RZ, RZ, -R22 ;  /* 0x000000ffff0a7224 */ /* 0x001fe400078e0a16 */
[----:B------:R-:W-:Y:S02]  /*7c30*/  IMAD.IADD R5, R5, 0x1, R11 ;  /* 0x0000000105057824 */ /* 0x000fe400078e020b */
[----:B------:R-:W-:-:S03]  /*7c40*/  @P4 IMAD R6, R20, R10, R21 ;  /* 0x0000000a14064224 */ /* 0x000fc600078e0215 */
[--C-:B------:R-:W-:Y:S02]  /*7c50*/  SHF.R.U64 R20, R4, UR8, R5.reuse ;  /* 0x0000000804147c19 */ /* 0x100fe40008001205 */
[----:B------:R-:W-:Y:S01]  /*7c60*/  SHF.R.U32.HI R5, RZ, UR8, R5 ;  /* 0x00000008ff057c19 */ /* 0x000fe20008011605 */
[----:B------:R-:W-:-:S03]  /*7c70*/  ULDC UR8, c[0x0][0x708] ;  /* 0x0001c20000087ab9 */ /* 0x000fc60000000800 */
[--C-:B------:R-:W-:Y:S02]  /*7c80*/  SHF.R.U64 R22, R20, UR8, R5.reuse ;  /* 0x0000000814167c19 */ /* 0x100fe40008001205 */
[----:B------:R-:W-:Y:S01]  /*7c90*/  SHF.R.U32.HI R5, RZ, UR8, R5 ;  /* 0x00000008ff057c19 */ /* 0x000fe20008011605 */
[----:B------:R-:W-:-:S03]  /*7ca0*/  ULDC UR8, c[0x0][0x758] ;  /* 0x0001d60000087ab9 */ /* 0x000fc60000000800 */
[--C-:B------:R-:W-:Y:S02]  /*7cb0*/  SHF.R.U64 R21, R22, UR8, R5.reuse ;  /* 0x0000000816157c19 */ /* 0x100fe40008001205 */
[----:B------:R-:W-:-:S03]  /*7cc0*/  SHF.R.U32.HI R23, RZ, UR8, R5 ;  /* 0x00000008ff177c19 */ /* 0x000fc60008011605 */
[----:B------:R-:W-:Y:S02]  /*7cd0*/  IMAD.MOV.U32 R4, RZ, RZ, R21 ;  /* 0x000000ffff047224 */ /* 0x000fe400078e0015 */
[----:B------:R-:W-:Y:S01]  /*7ce0*/  IMAD.MOV.U32 R5, RZ, RZ, R23 ;  /* 0x000000ffff057224 */ /* 0x000fe200078e0017 */
[----:B------:R-:W-:Y:S06]  /*7cf0*/  @!P1 BRA `(.L_x_170) ;  /* 0x0000000000289947 */ /* 0x000fec0003800000 */
        /* <DEDUP_REMOVED lines=10> */
.L_x_170:
[----:B------:R-:W-:Y:S01]  /*7da0*/  ULDC UR8, c[0x0][0x748] ;  /* 0x0001d20000087ab9 */ /* 0x000fe20000000800 */
[----:B------:R-:W-:Y:S01]  /*7db0*/  LOP3.LUT R20, R20, UR4, RZ, 0xc0, !PT ;  /* 0x0000000414147c12 */ /* 0x000fe2000f8ec0ff */
[----:B------:R-:W-:Y:S01]  /*7dc0*/  ULDC UR9, c[0x0][0x710] ;  /* 0x0001c40000097ab9 */ /* 0x000fe20000000800 */
[----:B------:R-:W-:Y:S01]  /*7dd0*/  SHF.R.U64 R5, R4, UR8, R5 ;  /* 0x0000000804057c19 */ /* 0x000fe20008001205 */
[----:B------:R-:W-:Y:S01]  /*7de0*/  ULDC UR8, c[0x0][0x738] ;  /* 0x0001ce0000087ab9 */ /* 0x000fe20000000800 */
[----:B------:R-:W-:Y:S01]  /*7df0*/  LOP3.LUT R4, R22, UR7, RZ, 0xc0, !PT ;  /* 0x0000000716047c12 */ /* 0x000fe2000f8ec0ff */
[----:B------:R-:W-:-:S04]  /*7e00*/  IMAD.MOV.U32 R10, RZ, RZ, 0x1 ;  /* 0x00000001ff0a7424 */ /* 0x000fc800078e00ff */
[----:B------:R-:W-:Y:S02]  /*7e10*/  IMAD R11, R5, UR5, R4 ;  /* 0x00000005050b7c24 */ /* 0x000fe4000f8e0204 */
[----:B------:R-:W-:Y:S02]  /*7e20*/  IMAD.MOV R4, RZ, RZ, -R5 ;  /* 0x000000ffff047224 */ /* 0x000fe400078e0a05 */
[----:B------:R-:W-:Y:S02]  /*7e30*/  IMAD R6, R11, UR9, R6 ;  /* 0x000000090b067c24 */ /* 0x000fe4000f8e0206 */
[----:B------:R-:W-:Y:S01]  /*7e40*/  IMAD R21, R4, UR8, R21 ;  /* 0x0000000804157c24 */ /* 0x000fe2000f8e0215 */
[----:B------:R-:W-:Y:S01]  /*7e50*/  ULDC UR8, c[0x0][0x700] ;  /* 0x0001c00000087ab9 */ /* 0x000fe20000000800 */
[----:B------:R-:W-:Y:S02]  /*7e60*/  IMAD.MOV.U32 R4, RZ, RZ, R19 ;  /* 0x000000ffff047224 */ /* 0x000fe400078e0013 */
[----:B------:R-:W-:-:S05]  /*7e70*/  IMAD R21, R21, UR8, R20 ;  /* 0x0000000815157c24 */ /* 0x000fca000f8e0214 */
[----:B------:R-:W-:Y:S02]  /*7e80*/  SEL R5, R21, R6, !P4 ;  /* 0x0000000615057207 */ /* 0x000fe40006000000 */
[----:B------:R-:W-:-:S07]  /*7e90*/  SEL R6, R6, R21, !P4 ;  /* 0x0000001506067207 */ /* 0x000fce0006000000 */
.L_x_168:
[----:B------:R-:W-:Y:S05]  /*7ea0*/  BSYNC B1 ;  /* 0x0000000000017941 */ /* 0x000fea0003800000 */
.L_x_167:
[----:B------:R-:W-:-:S13]  /*7eb0*/  LOP3.LUT P1, RZ, R10, 0xff, RZ, 0xc0, !PT ;  /* 0x000000ff0aff7812 */ /* 0x000fda000782c0ff */
[----:B------:R-:W-:Y:S05]  /*7ec0*/  @P1 BRA `(.L_x_171) ;  /* 0xfffffff400041947 */ /* 0x000fea000383ffff */
[----:B------:R-:W-:Y:S05]  /*7ed0*/  BSYNC B0 ;  /* 0x0000000000007941 */ /* 0x000fea0003800000 */
.L_x_159:
[----:B------:R-:W-:-:S03]  /*7ee0*/  UMOV UR8, 0xffffffff ;  /* 0xffffffff00087882 */ /* 0x000fc60000000000 */
[----:B------:R-:W-:Y:S05]  /*7ef0*/  BRA.DIV UR8, `(.L_x_172) ;  /* 0x0000000a080c7947 */ /* 0x000fea000b800000 */
[----:B------:R-:W-:-:S13]  /*7f00*/  ELECT P0, URZ, PT ;  /* 0x00000000003f782f */ /* 0x000fda0003800000 */
.L_x_194:
[----:B------:R-:W-:Y:S04]  /*7f10*/  BSSY B0, `(.L_x_173) ;  /* 0x0000061000007945 */ /* 0x000fe80003800000 */
[----:B------:R-:W-:Y:S05]  /*7f20*/  @!P0 BRA `(.L_x_174) ;  /* 0x00000004007c8947 */ /* 0x000fea0003800000 */
[----:B------:R-:W-:-:S04]  /*7f30*/  LOP3.LUT R7, R7, 0x2, RZ, 0xfc, !PT ;  /* 0x0000000207077812 */ /* 0x000fc800078efcff */
[----:B------:R-:W-:-:S13]  /*7f40*/  ISETP.NE.AND P0, PT, R7, 0x3, PT ;  /* 0x000000030700780c */ /* 0x000fda0003f05270 */
[----:B------:R-:W-:Y:S05]  /*7f50*/  @!P0 BRA `(.L_x_175) ;  /* 0x0000000000048947 */ /* 0x000fea0003800000 */
[----:B------:R-:W-:Y:S01]  /*7f60*/  BPT.TRAP 0x1 ;  /* 0x000000040000795c */ /* 0x000fe20000300000 */
.L_x_175:
[----:B------:R-:W0:Y:S01]  /*7f70*/  S2R R3, SR_CgaCtaId ;  /* 0x0000000000037919 */ /* 0x000e220000008800 */
[----:B------:R-:W-:Y:S02]  /*7f80*/  MOV R0, 0x400 ;  /* 0x0000040000007802 */ /* 0x000fe40000000f00 */
[----:B------:R-:W-:Y:S02]  /*7f90*/  SHF.L.U32 R2, R12, 0x1f, RZ ;  /* 0x0000001f0c027819 */ /* 0x000fe400000006ff */
[----:B0-----:R-:W-:-:S05]  /*7fa0*/  LEA R0, R3, R0, 0x18 ;  /* 0x0000000003007211 */ /* 0x001fca00078ec0ff */
[----:B------:R-:W-:-:S04]  /*7fb0*/  VIADD R0, R0, 0x50 ;  /* 0x0000005000007836 */ /* 0x000fc80000000000 */
[C---:B------:R-:W-:Y:S02]  /*7fc0*/  IMAD R5, R13.reuse, 0x8, R0 ;  /* 0x000000080d057824 */ /* 0x040fe400078e0200 */
[----:B------:R-:W-:Y:S02]  /*7fd0*/  VIADD R13, R13, 0x1 ;  /* 0x000000010d0d7836 */ /* 0x000fe40000000000 */
[----:B------:R-:W0:Y:S03]  /*7fe0*/  SYNCS.PHASECHK.TRANS64.TRYWAIT P0, [R5+URZ], R2 ;  /* 0x00000002050075a7 */ /* 0x000e26000800017f */
[----:B------:R-:W-:-:S04]  /*7ff0*/  ISETP.NE.AND P1, PT, R13, 0xa, PT ;  /* 0x0000000a0d00780c */ /* 0x000fc80003f25270 */
[----:B------:R-:W-:Y:S02]  /*8000*/  SEL R3, RZ, 0x1, P1 ;  /* 0x00000001ff037807 */ /* 0x000fe40000800000 */
[----:B------:R-:W-:Y:S02]  /*8010*/  SEL R13, R13, RZ, P1 ;  /* 0x000000ff0d0d7207 */ /* 0x000fe40000800000 */
[----:B------:R-:W-:-:S03]  /*8020*/  LOP3.LUT R12, R12, R3, RZ, 0x3c, !PT ;  /* 0x000000030c0c7212 */ /* 0x000fc600078e3cff */
[----:B------:R-:W-:Y:S01]  /*8030*/  IMAD R7, R13, 0x8, R0 ;  /* 0x000000080d077824 */ /* 0x000fe200078e0200 */
[----:B------:R-:W-:Y:S01]  /*8040*/  SHF.L.U32 R4, R12, 0x1f, RZ ;  /* 0x0000001f0c047819 */ /* 0x000fe200000006ff */
[----:B0-----:R-:W-:Y:S06]  /*8050*/  @!P0 BRA `(.L_x_176) ;  /* 0x0000000400d88947 */ /* 0x001fec0003800000 */
.L_x_195:
[----:B------:R-:W1:Y:S01]  /*8060*/  SYNCS.PHASECHK.TRANS64.TRYWAIT P0, [R7+URZ], R4 ;  /* 0x00000004070075a7 */ /* 0x000e62000800017f */
[----:B0-----:R-:W-:-:S05]  /*8070*/  VIADD R2, R13, 0x1 ;  /* 0x000000010d027836 */ /* 0x001fca0000000000 */
[----:B------:R-:W-:-:S04]  /*8080*/  ISETP.NE.AND P1, PT, R2, 0xa, PT ;  /* 0x0000000a0200780c */ /* 0x000fc80003f25270 */
[----:B------:R-:W-:Y:S02]  /*8090*/  SEL R3, RZ, 0x1, P1 ;  /* 0x00000001ff037807 */ /* 0x000fe40000800000 */
[----:B------:R-:W-:Y:S02]  /*80a0*/  SEL R9, R2, RZ, P1 ;  /* 0x000000ff02097207 */ /* 0x000fe40000800000 */
[----:B------:R-:W-:-:S03]  /*80b0*/  LOP3.LUT R12, R12, R3, RZ, 0x3c, !PT ;  /* 0x000000030c0c7212 */ /* 0x000fc600078e3cff */
[----:B------:R-:W-:Y:S01]  /*80c0*/  IMAD R6, R9, 0x8, R0 ;  /* 0x0000000809067824 */ /* 0x000fe200078e0200 */
[----:B------:R-:W-:Y:S01]  /*80d0*/  SHF.L.U32 R5, R12, 0x1f, RZ ;  /* 0x0000001f0c057819 */ /* 0x000fe200000006ff */
[----:B-1----:R-:W-:Y:S06]  /*80e0*/  @!P0 BRA `(.L_x_177) ;  /* 0x0000000400c88947 */ /* 0x002fec0003800000 */
.L_x_196:
[----:B------:R-:W1:Y:S01]  /*80f0*/  SYNCS.PHASECHK.TRANS64.TRYWAIT P0, [R6+URZ], R5 ;  /* 0x00000005060075a7 */ /* 0x000e62000800017f */
[----:B------:R-:W-:-:S05]  /*8100*/  VIADD R2, R9, 0x1 ;  /* 0x0000000109027836 */ /* 0x000fca0000000000 */
[----:B------:R-:W-:-:S04]  /*8110*/  ISETP.NE.AND P1, PT, R2, 0xa, PT ;  /* 0x0000000a0200780c */ /* 0x000fc80003f25270 */
[----:B------:R-:W-:Y:S02]  /*8120*/  SEL R3, RZ, 0x1, P1 ;  /* 0x00000001ff037807 */ /* 0x000fe40000800000 */
[----:B0-----:R-:W-:Y:S02]  /*8130*/  SEL R7, R2, RZ, P1 ;  /* 0x000000ff02077207 */ /* 0x001fe40000800000 */
[----:B------:R-:W-:-:S03]  /*8140*/  LOP3.LUT R12, R12, R3, RZ, 0x3c, !PT ;  /* 0x000000030c0c7212 */ /* 0x000fc600078e3cff */
[----:B------:R-:W-:Y:S01]  /*8150*/  IMAD R9, R7, 0x8, R0 ;  /* 0x0000000807097824 */ /* 0x000fe200078e0200 */
[----:B------:R-:W-:Y:S01]  /*8160*/  SHF.L.U32 R4, R12, 0x1f, RZ ;  /* 0x0000001f0c047819 */ /* 0x000fe200000006ff */
[----:B-1----:R-:W-:Y:S06]  /*8170*/  @!P0 BRA `(.L_x_178) ;  /* 0x0000000400b88947 */ /* 0x002fec0003800000 */
.L_x_197:
[----:B------:R-:W1:Y:S01]  /*8180*/  SYNCS.PHASECHK.TRANS64.TRYWAIT P0, [R9+URZ], R4 ;  /* 0x00000004090075a7 */ /* 0x000e62000800017f */
[----:B------:R-:W-:-:S05]  /*8190*/  VIADD R2, R7, 0x1 ;  /* 0x0000000107027836 */ /* 0x000fca0000000000 */
[----:B------:R-:W-:-:S04]  /*81a0*/  ISETP.NE.AND P1, PT, R2, 0xa, PT ;  /* 0x0000000a0200780c */ /* 0x000fc80003f25270 */
[----:B------:R-:W-:Y:S02]  /*81b0*/  SEL R3, RZ, 0x1, P1 ;  /* 0x00000001ff037807 */ /* 0x000fe40000800000 */
[----:B------:R-:W-:Y:S02]  /*81c0*/  SEL R7, R2, RZ, P1 ;  /* 0x000000ff02077207 */ /* 0x000fe40000800000 */
[----:B------:R-:W-:-:S03]  /*81d0*/  LOP3.LUT R12, R12, R3, RZ, 0x3c, !PT ;  /* 0x000000030c0c7212 */ /* 0x000fc600078e3cff */
[----:B0-----:R-:W-:Y:S01]  /*81e0*/  IMAD R6, R7, 0x8, R0 ;  /* 0x0000000807067824 */ /* 0x001fe200078e0200 */
[----:B------:R-:W-:Y:S01]  /*81f0*/  SHF.L.U32 R5, R12, 0x1f, RZ ;  /* 0x0000001f0c057819 */ /* 0x000fe200000006ff */
[----:B-1----:R-:W-:Y:S06]  /*8200*/  @!P0 BRA `(.L_x_179) ;  /* 0x0000000400a88947 */ /* 0x002fec0003800000 */
.L_x_198:
        /* <DEDUP_REMOVED lines=9> */
.L_x_199:
        /* <DEDUP_REMOVED lines=9> */
.L_x_200:
        /* <DEDUP_REMOVED lines=9> */
.L_x_201:
        /* <DEDUP_REMOVED lines=9> */
.L_x_202:
[----:B------:R-:W1:Y:S01]  /*8450*/  SYNCS.PHASECHK.TRANS64.TRYWAIT P0, [R6+URZ], R5 ;  /* 0x00000005060075a7 */ /* 0x000e62000800017f */
[----:B------:R-:W-:-:S05]  /*8460*/  VIADD R2, R7, 0x1 ;  /* 0x0000000107027836 */ /* 0x000fca0000000000 */
[----:B------:R-:W-:-:S04]  /*8470*/  ISETP.NE.AND P1, PT, R2, 0xa, PT ;  /* 0x0000000a0200780c */ /* 0x000fc80003f25270 */
[----:B0-----:R-:W-:Y:S02]  /*8480*/  SEL R4, RZ, 0x1, P1 ;  /* 0x00000001ff047807 */ /* 0x001fe40000800000 */
[----:B------:R-:W-:Y:S02]  /*8490*/  SEL R3, R2, RZ, P1 ;  /* 0x000000ff02037207 */ /* 0x000fe40000800000 */
[----:B------:R-:W-:Y:S01]  /*84a0*/  LOP3.LUT R4, R11, R4, RZ, 0x3c, !PT ;  /* 0x000000040b047212 */ /* 0x000fe200078e3cff */
[----:B-1----:R-:W-:Y:S06]  /*84b0*/  @!P0 BRA `(.L_x_184) ;  /* 0x0000000400608947 */ /* 0x002fec0003800000 */
.L_x_203:
[----:B------:R-:W-:Y:S01]  /*84c0*/  IMAD R3, R3, 0x8, R0 ;  /* 0x0000000803037824 */ /* 0x000fe200078e0200 */
[----:B------:R-:W-:-:S07]  /*84d0*/  SHF.L.U32 R0, R4, 0x1f, RZ ;  /* 0x0000001f04007819 */ /* 0x000fce00000006ff */
.L_x_185:
[----:B-1----:R1:W2:Y:S02]  /*84e0*/  SYNCS.PHASECHK.TRANS64.TRYWAIT P0, [R3+URZ], R0 ;  /* 0x00000000030075a7 */ /* 0x0022a4000800017f */
[----:B--2---:R-:W-:Y:S05]  /*84f0*/  @!P0 NANOSLEEP.SYNCS 0x989680 ;  /* 0x009896800000895d */ /* 0x004fea0003900000 */
[----:B------:R-:W2:Y:S02]  /*8500*/  @!P0 SYNCS.PHASECHK.TRANS64 P0, [R3+URZ], R0 ;  /* 0x00000000030085a7 */ /* 0x000ea4000800007f */
[----:B--2---:R-:W-:Y:S05]  /*8510*/  @!P0 BRA `(.L_x_185) ;  /* 0xfffffffc00f08947 */ /* 0x004fea000383ffff */
.L_x_174:
[----:B------:R-:W-:Y:S05]  /*8520*/  BSYNC B0 ;  /* 0x0000000000007941 */ /* 0x000fea0003800000 */
.L_x_173:
[----:B------:R-:W-:Y:S05]  /*8530*/  EXIT ;  /* 0x000000000000794d */ /* 0x000fea0003800000 */
.L_x_20:
[----:B0-----:R-:W-:-:S04]  /*8540*/  IMAD.U32 R20, RZ, RZ, UR12 ;  /* 0x0000000cff147e24 */ /* 0x001fc8000f8e00ff */
[----:B------:R0:W1:Y:S03]  /*8550*/  SYNCS.PHASECHK.TRANS64.TRYWAIT P1, [R20+URZ+-0x8], R19 ;  /* 0xfffff813140075a7 */ /* 0x000066000802017f */
[----:B-1----:R-:W-:Y:S05]  /*8560*/  @!P1 NANOSLEEP.SYNCS 0x989680 ;  /* 0x009896800000995d */ /* 0x002fea0003900000 */
[----:B------:R-:W1:Y:S02]  /*8570*/  @!P1 SYNCS.PHASECHK.TRANS64 P1, [R20+URZ+-0x8], R19 ;  /* 0xfffff813140095a7 */ /* 0x000e64000802007f */
[----:B-1----:R-:W-:Y:S05]  /*8580*/  @!P1 BRA `(.L_x_20) ;  /* 0xfffffffc00ec9947 */ /* 0x002fea000383ffff */
[----:B------:R-:W-:Y:S05]  /*8590*/  BRA `(.L_x_186) ;  /* 0xffffff9000a47947 */ /* 0x000fea000383ffff */
.L_x_25:
[----:B-1----:R-:W-:-:S04]  /*85a0*/  IMAD.U32 R22, RZ, RZ, UR8 ;  /* 0x00000008ff167e24 */ /* 0x002fc8000f8e00ff */
[----:B------:R1:W3:Y:S03]  /*85b0*/  SYNCS.PHASECHK.TRANS64.TRYWAIT P1, [R22+URZ], R21 ;  /* 0x00000015160075a7 */ /* 0x0002e6000802017f */
[----:B---3--:R-:W-:Y:S05]  /*85c0*/  @!P1 NANOSLEEP.SYNCS 0x989680 ;  /* 0x009896800000995d */ /* 0x008fea0003900000 */
[----:B------:R-:W3:Y:S02]  /*85d0*/  @!P1 SYNCS.PHASECHK.TRANS64 P1, [R22+URZ], R21 ;  /* 0x00000015160095a7 */ /* 0x000ee4000802007f */
[----:B---3--:R-:W-:Y:S05]  /*85e0*/  @!P1 BRA `(.L_x_25) ;  /* 0xfffffffc00ec9947 */ /* 0x008fea000383ffff */
[----:B------:R-:W-:Y:S05]  /*85f0*/  BRA `(.L_x_24) ;  /* 0xffffff9400507947 */ /* 0x000fea000383ffff */
.L_x_29:
[----:B0-----:R-:W-:-:S04]  /*8600*/  IMAD.U32 R20, RZ, RZ, UR12 ;  /* 0x0000000cff147e24 */ /* 0x001fc8000f8e00ff */
[----:B------:R0:W1:Y:S03]  /*8610*/  SYNCS.PHASECHK.TRANS64.TRYWAIT P1, [R20+URZ+0x8], R19 ;  /* 0x00000813140075a7 */ /* 0x000066000802017f */
[----:B-1----:R-:W-:Y:S05]  /*8620*/  @!P1 NANOSLEEP.SYNCS 0x989680 ;  /* 0x009896800000995d */ /* 0x002fea0003900000 */
[----:B------:R-:W1:Y:S02]  /*8630*/  @!P1 SYNCS.PHASECHK.TRANS64 P1, [R20+URZ+0x8], R19 ;  /* 0x00000813140095a7 */ /* 0x000e64000802007f */
[----:B-1----:R-:W-:Y:S05]  /*8640*/  @!P1 BRA `(.L_x_29) ;  /* 0xfffffffc00ec9947 */ /* 0x002fea000383ffff */
[----:B------:R-:W-:Y:S05]  /*8650*/  BRA `(.L_x_187) ;  /* 0xffffff9800187947 */ /* 0x000fea000383ffff */
.L_x_160:
[----:B------:R-:W-:Y:S01]  /*8660*/  BSSY B1, `(.L_x_188) ;  /* 0x0000006000017945 */ /* 0x000fe20003800000 */
[----:B------:R-:W-:-:S07]  /*8670*/  IMAD.MOV.U32 R10, RZ, RZ, -0x1 ;  /* 0xffffffffff0a7424 */ /* 0x000fce00078e00ff */
[----:B------:R-:W-:Y:S05]  /*8680*/  WARPSYNC.COLLECTIVE R10, `(.L_x_189) ;  /* 0x000000000a0c7348 */ /* 0x000fea0003c00000 */
[----:B------:R-:W-:Y:S02]  /*8690*/  ELECT P1, UR62, PT ;  /* 0x00000000003e782f */ /* 0x000fe40003820000 */
[----:B------:R-:W-:Y:S01]  /*86a0*/  MOV R10, UR62 ;  /* 0x0000003e000a7c02 */ /* 0x000fe20008000f00 */
[----:B------:R-:W-:Y:S10]  /*86b0*/  ENDCOLLECTIVE ;  /* 0x000000000000791b */ /* 0x000ff40003800000 */
.L_x_189:
[----:B------:R-:W-:Y:S05]  /*86c0*/  BSYNC B1 ;  /* 0x0000000000017941 */ /* 0x000fea0003800000 */
.L_x_188:
[----:B------:R-:W-:Y:S05]  /*86d0*/  BRA `(.L_x_190) ;  /* 0xffffffec000c7947 */ /* 0x000fea000383ffff */
.L_x_163:
[----:B-1----:R1:W2:Y:S02]  /*86e0*/  SYNCS.PHASECHK.TRANS64.TRYWAIT P1, [R21+URZ+0x50], R10 ;  /* 0x0000500a150075a7 */ /* 0x0022a4000802017f */
[----:B--2---:R-:W-:Y:S05]  /*86f0*/  @!P1 NANOSLEEP.SYNCS 0x989680 ;  /* 0x009896800000995d */ /* 0x004fea0003900000 */
[----:B------:R-:W2:Y:S02]  /*8700*/  @!P1 SYNCS.PHASECHK.TRANS64 P1, [R21+URZ+0x50], R10 ;  /* 0x0000500a150095a7 */ /* 0x000ea4000802007f */
[----:B--2---:R-:W-:Y:S05]  /*8710*/  @!P1 BRA `(.L_x_163) ;  /* 0xfffffffc00f09947 */ /* 0x004fea000383ffff */
[----:B------:R-:W-:Y:S05]  /*8720*/  BRA `(.L_x_191) ;  /* 0xffffffec00487947 */ /* 0x000fea000383ffff */
.L_x_172:
[----:B------:R-:W-:Y:S01]  /*8730*/  BSSY B0, `(.L_x_192) ;  /* 0x0000006000007945 */ /* 0x000fe20003800000 */
[----:B------:R-:W-:-:S07]  /*8740*/  IMAD.MOV.U32 R10, RZ, RZ, -0x1 ;  /* 0xffffffffff0a7424 */ /* 0x000fce00078e00ff */
[----:B------:R-:W-:Y:S05]  /*8750*/  WARPSYNC.COLLECTIVE R10, `(.L_x_193) ;  /* 0x000000000a0c7348 */ /* 0x000fea0003c00000 */
[----:B------:R-:W-:Y:S02]  /*8760*/  ELECT P1, UR62, PT ;  /* 0x00000000003e782f */ /* 0x000fe40003820000 */
[----:B------:R-:W-:Y:S01]  /*8770*/  MOV R10, UR62 ;  /* 0x0000003e000a7c02 */ /* 0x000fe20008000f00 */
[----:B------:R-:W-:Y:S10]  /*8780*/  ENDCOLLECTIVE ;  /* 0x000000000000791b */ /* 0x000ff40003800000 */
.L_x_193:
[----:B------:R-:W-:Y:S05]  /*8790*/  BSYNC B0 ;  /* 0x0000000000007941 */ /* 0x000fea0003800000 */
.L_x_192:
[----:B------:R-:W-:Y:S01]  /*87a0*/  PLOP3.LUT P0, PT, P1, PT, PT, 0x80, 0x0 ;  /* 0x000000000000781c */ /* 0x000fe20000f0f070 */
[----:B------:R-:W-:-:S12]  /*87b0*/  BRA `(.L_x_194) ;  /* 0xfffffff400d47947 */ /* 0x000fd8000383ffff */
.L_x_176:
[----:B0-----:R0:W1:Y:S02]  /*87c0*/  SYNCS.PHASECHK.TRANS64.TRYWAIT P0, [R5+URZ], R2 ;  /* 0x00000002050075a7 */ /* 0x001064000800017f */
[----:B-1----:R-:W-:Y:S05]  /*87d0*/  @!P0 NANOSLEEP.SYNCS 0x989680 ;  /* 0x009896800000895d */ /* 0x002fea0003900000 */
[----:B------:R-:W1:Y:S02]  /*87e0*/  @!P0 SYNCS.PHASECHK.TRANS64 P0, [R5+URZ], R2 ;  /* 0x00000002050085a7 */ /* 0x000e64000800007f */
[----:B-1----:R-:W-:Y:S05]  /*87f0*/  @!P0 BRA `(.L_x_176) ;  /* 0xfffffffc00f08947 */ /* 0x002fea000383ffff */
[----:B------:R-:W-:Y:S05]  /*8800*/  BRA `(.L_x_195) ;  /* 0xfffffff800147947 */ /* 0x000fea000383ffff */
.L_x_177:
[----:B0-----:R0:W1:Y:S02]  /*8810*/  SYNCS.PHASECHK.TRANS64.TRYWAIT P0, [R7+URZ], R4 ;  /* 0x00000004070075a7 */ /* 0x001064000800017f */
[----:B-1----:R-:W-:Y:S05]  /*8820*/  @!P0 NANOSLEEP.SYNCS 0x989680 ;  /* 0x009896800000895d */ /* 0x002fea0003900000 */
[----:B------:R-:W1:Y:S02]  /*8830*/  @!P0 SYNCS.PHASECHK.TRANS64 P0, [R7+URZ], R4 ;  /* 0x00000004070085a7 */ /* 0x000e64000800007f */
[----:B-1----:R-:W-:Y:S05]  /*8840*/  @!P0 BRA `(.L_x_177) ;  /* 0xfffffffc00f08947 */ /* 0x002fea000383ffff */
[----:B------:R-:W-:Y:S05]  /*8850*/  BRA `(.L_x_196) ;  /* 0xfffffff800247947 */ /* 0x000fea000383ffff */
.L_x_178:
[----:B0-----:R0:W1:Y:S02]  /*8860*/  SYNCS.PHASECHK.TRANS64.TRYWAIT P0, [R6+URZ], R5 ;  /* 0x00000005060075a7 */ /* 0x001064000800017f */
[----:B-1----:R-:W-:Y:S05]  /*8870*/  @!P0 NANOSLEEP.SYNCS 0x989680 ;  /* 0x009896800000895d */ /* 0x002fea0003900000 */
[----:B------:R-:W1:Y:S02]  /*8880*/  @!P0 SYNCS.PHASECHK.TRANS64 P0, [R6+URZ], R5 ;  /* 0x00000005060085a7 */ /* 0x000e64000800007f */
[----:B-1----:R-:W-:Y:S05]  /*8890*/  @!P0 BRA `(.L_x_178) ;  /* 0xfffffffc00f08947 */ /* 0x002fea000383ffff */
[----:B------:R-:W-:Y:S05]  /*88a0*/  BRA `(.L_x_197) ;  /* 0xfffffff800347947 */ /* 0x000fea000383ffff */
.L_x_179:
[----:B0-----:R0:W1:Y:S02]  /*88b0*/  SYNCS.PHASECHK.TRANS64.TRYWAIT P0, [R9+URZ], R4 ;  /* 0x00000004090075a7 */ /* 0x001064000800017f */
[----:B-1----:R-:W-:Y:S05]  /*88c0*/  @!P0 NANOSLEEP.SYNCS 0x989680 ;  /* 0x009896800000895d */ /* 0x002fea0003900000 */
[----:B------:R-:W1:Y:S02]  /*88d0*/  @!P0 SYNCS.PHASECHK.TRANS64 P0, [R9+URZ], R4 ;  /* 0x00000004090085a7 */ /* 0x000e64000800007f */
[----:B-1----:R-:W-:Y:S05]  /*88e0*/  @!P0 BRA `(.L_x_179) ;  /* 0xfffffffc00f08947 */ /* 0x002fea000383ffff */
[----:B------:R-:W-:Y:S05]  /*88f0*/  BRA `(.L_x_198) ;  /* 0xfffffff800447947 */ /* 0x000fea000383ffff */
.L_x_180:
[----:B0-----:R0:W1:Y:S02]  /*8900*/  SYNCS.PHASECHK.TRANS64.TRYWAIT P0, [R6+URZ], R5 ;  /* 0x00000005060075a7 */ /* 0x001064000800017f */
[----:B-1----:R-:W-:Y:S05]  /*8910*/  @!P0 NANOSLEEP.SYNCS 0x989680 ;  /* 0x009896800000895d */ /* 0x002fea0003900000 */
[----:B------:R-:W1:Y:S02]  /*8920*/  @!P0 SYNCS.PHASECHK.TRANS64 P0, [R6+URZ], R5 ;  /* 0x00000005060085a7 */ /* 0x000e64000800007f */
[----:B-1----:R-:W-:Y:S05]  /*8930*/  @!P0 BRA `(.L_x_180) ;  /* 0xfffffffc00f08947 */ /* 0x002fea000383ffff */
[----:B------:R-:W-:Y:S05]  /*8940*/  BRA `(.L_x_199) ;  /* 0xfffffff800547947 */ /* 0x000fea000383ffff */
.L_x_181:
[----:B0-----:R0:W1:Y:S02]  /*8950*/  SYNCS.PHASECHK.TRANS64.TRYWAIT P0, [R9+URZ], R4 ;  /* 0x00000004090075a7 */ /* 0x001064000800017f */
[----:B-1----:R-:W-:Y:S05]  /*8960*/  @!P0 NANOSLEEP.SYNCS 0x989680 ;  /* 0x009896800000895d */ /* 0x002fea0003900000 */
[----:B------:R-:W1:Y:S02]  /*8970*/  @!P0 SYNCS.PHASECHK.TRANS64 P0, [R9+URZ], R4 ;  /* 0x00000004090085a7 */ /* 0x000e64000800007f */
[----:B-1----:R-:W-:Y:S05]  /*8980*/  @!P0 BRA `(.L_x_181) ;  /* 0xfffffffc00f08947 */ /* 0x002fea000383ffff */
[----:B------:R-:W-:Y:S05]  /*8990*/  BRA `(.L_x_200) ;  /* 0xfffffff800647947 */ /* 0x000fea000383ffff */
.L_x_182:
[----:B0-----:R0:W1:Y:S02]  /*89a0*/  SYNCS.PHASECHK.TRANS64.TRYWAIT P0, [R6+URZ], R5 ;  /* 0x00000005060075a7 */ /* 0x001064000800017f */
[----:B-1----:R-:W-:Y:S05]  /*89b0*/  @!P0 NANOSLEEP.SYNCS 0x989680 ;  /* 0x009896800000895d */ /* 0x002fea0003900000 */
[----:B------:R-:W1:Y:S02]  /*89c0*/  @!P0 SYNCS.PHASECHK.TRANS64 P0, [R6+URZ], R5 ;  /* 0x00000005060085a7 */ /* 0x000e64000800007f */
[----:B-1----:R-:W-:Y:S05]  /*89d0*/  @!P0 BRA `(.L_x_182) ;  /* 0xfffffffc00f08947 */ /* 0x002fea000383ffff */
[----:B------:R-:W-:Y:S05]  /*89e0*/  BRA `(.L_x_201) ;  /* 0xfffffff800747947 */ /* 0x000fea000383ffff */
.L_x_183:
[----:B0-----:R0:W1:Y:S02]  /*89f0*/  SYNCS.PHASECHK.TRANS64.TRYWAIT P0, [R9+URZ], R4 ;  /* 0x00000004090075a7 */ /* 0x001064000800017f */
[----:B-1----:R-:W-:Y:S05]  /*8a00*/  @!P0 NANOSLEEP.SYNCS 0x989680 ;  /* 0x009896800000895d */ /* 0x002fea0003900000 */
[----:B------:R-:W1:Y:S02]  /*8a10*/  @!P0 SYNCS.PHASECHK.TRANS64 P0, [R9+URZ], R4 ;  /* 0x00000004090085a7 */ /* 0x000e64000800007f */
[----:B-1----:R-:W-:Y:S05]  /*8a20*/  @!P0 BRA `(.L_x_183) ;  /* 0xfffffffc00f08947 */ /* 0x002fea000383ffff */
[----:B------:R-:W-:Y:S05]  /*8a30*/  BRA `(.L_x_202) ;  /* 0xfffffff800847947 */ /* 0x000fea000383ffff */
.L_x_184:
[----:B0-----:R0:W1:Y:S02]  /*8a40*/  SYNCS.PHASECHK.TRANS64.TRYWAIT P0, [R6+URZ], R5 ;  /* 0x00000005060075a7 */ /* 0x001064000800017f */
[----:B-1----:R-:W-:Y:S05]  /*8a50*/  @!P0 NANOSLEEP.SYNCS 0x989680 ;  /* 0x009896800000895d */ /* 0x002fea0003900000 */
[----:B------:R-:W1:Y:S02]  /*8a60*/  @!P0 SYNCS.PHASECHK.TRANS64 P0, [R6+URZ], R5 ;  /* 0x00000005060085a7 */ /* 0x000e64000800007f */
[----:B-1----:R-:W-:Y:S05]  /*8a70*/  @!P0 BRA `(.L_x_184) ;  /* 0xfffffffc00f08947 */ /* 0x002fea000383ffff */
[----:B------:R-:W-:Y:S05]  /*8a80*/  BRA `(.L_x_203) ;  /* 0xfffffff8008c7947 */ /* 0x000fea000383ffff */
.L_x_204:
[----:B------:R-:W-:-:S00]  /*8a90*/  BRA `(.L_x_204) ;  /* 0xfffffffc00fc7947 */ /* 0x000fc0000383ffff */
[----:B------:R-:W-:-:S00]  /*8aa0*/  NOP ;  /* 0x0000000000007918 */ /* 0x000fc00000000000 */
        /* <DEDUP_REMOVED lines=13> */
.L_x_205:


//--------------------- .nv.shared._ZN7cutlass13device_kernelINS_4gemm6kernel13GemmUniversalIN4cute5tupleIJiiiiEEENS1_10collective13CollectiveMmaINS1_40MainloopSm90TmaGmmaWarpSpecializedSparseILi10ENS5_IJNS4_1CILi1EEENSA_ILi2EEESB_EEENS1_32KernelTmaWarpSpecializedPingpongEEENS5_IJNSA_ILi64EEENSA_ILi128EEESH_EEEaNS5_IJNS4_6LayoutINS5_IJiNS5_IJSC_iEEEiEEENS5_IJlNS5_IJSB_SC_EEElEEEEENSJ_INS5_IJNS5_IJSG_iEEENS5_IJSH_iEEEiEEENS5_IJNS5_IJSH_NSA_ILi8192EEEEEENS5_IJSB_lEEElEEEEEEEEaNS5_IJlSB_lEEENS4_8TiledMMAINS4_8MMA_AtomIJNS4_4SM904GMMA6SPARSE28GMMA_64x128x64_S32S8S8_SS_TNILNS12_9SparseSelE0EEEEEENSJ_INS5_IJSB_SB_SB_EEENS5_IJNSA_ILi0EEES19_S19_EEEEENS5_IJNS4_10UnderscoreES1C_S1C_EEEEENS4_23SM90_TMA_LOAD_MULTICASTENS4_14ComposedLayoutINS4_7SwizzleILi2ELi4ELi3EEENS4_25smem_sparse_ptr_flag_bitsILi2ELi8EEENSJ_INS5_IJNS5_IJSB_NSA_ILi8EEEEEENS5_IJSC_SG_EEEEEENS5_IJNS5_IJS19_SH_EEESM_EEEEEEEvNS4_8identityENS4_13SM90_TMA_LOADENS1G_INS1H_ILi3ELi4ELi3EEENS4_18smem_ptr_flag_bitsILi8EEENSJ_INS5_IJS1L_SH_EEENS5_IJSH_SB_EEEEEEEvS1T_EENS_8epilogue10collective6detail29Sm90TmaWarpSpecializedAdapterINS24_15DefaultEpilogueIiNS5_IJSB_llEEES28_NS23_6thread17LinearCombinationIiLi1EiiLNS29_9ScaleType4KindE0ELNS_15FloatRoundStyleE2EiEENS1_15EpilogueDefaultEEEEEvvEEEEvNT_6ParamsE --------------------------
	.section	.nv.shared._ZN7cutlass13device_kernelINS_4gemm6kernel13GemmUniversalIN4cute5tupleIJiiiiEEENS1_10collective13CollectiveMmaINS1_40MainloopSm90TmaGmmaWarpSpecializedSparseILi10ENS5_IJNS4_1CILi1EEENSA_ILi2EEESB_EEENS1_32KernelTmaWarpSpecializedPingpongEEENS5_IJNSA_ILi64EEENSA_ILi128EEESH_EEEaNS5_IJNS4_6LayoutINS5_IJiNS5_IJSC_iEEEiEEENS5_IJlNS5_IJSB_SC_EEElEEEEENSJ_INS5_IJNS5_IJSG_iEEENS5_IJSH_iEEEiEEENS5_IJNS5_IJSH_NSA_ILi8192EEEEEENS5_IJSB_lEEElEEEEEEEEaNS5_IJlSB_lEEENS4_8TiledMMAINS4_8MMA_AtomIJNS4_4SM904GMMA6SPARSE28GMMA_64x128x64_S32S8S8_SS_TNILNS12_9SparseSelE0EEEEEENSJ_INS5_IJSB_SB_SB_EEENS5_IJNSA_ILi0EEES19_S19_EEEEENS5_IJNS4_10UnderscoreES1C_S1C_EEEEENS4_23SM90_TMA_LOAD_MULTICASTENS4_14ComposedLayoutINS4_7SwizzleILi2ELi4ELi3EEENS4_25smem_sparse_ptr_flag_bitsILi2ELi8EEENSJ_INS5_IJNS5_IJSB_NSA_ILi8EEEEEENS5_IJSC_SG_EEEEEENS5_IJNS5_IJS19_SH_EEESM_EEEEEEEvNS4_8identityENS4_13SM90_TMA_LOADENS1G_INS1H_ILi3ELi4ELi3EEENS4_18smem_ptr_flag_bitsILi8EEENSJ_INS5_IJS1L_SH_EEENS5_IJSH_SB_EEEEEEEvS1T_EENS_8epilogue10collective6detail29Sm90TmaWarpSpecializedAdapterINS24_15DefaultEpilogueIiNS5_IJSB_llEEES28_NS23_6thread17LinearCombinationIiLi1EiiLNS29_9ScaleType4KindE0ELNS_15FloatRoundStyleE2EiEENS1_15EpilogueDefaultEEEEEvvEEEEvNT_6ParamsE,"aw",@nobits
	.sectionflags	@""
	.align	16
	.zero		1024


//--------------------- .nv.shared.reserved.0     --------------------------
	.section	.nv.shared.reserved.0,"aw",@nobits
	.weak		__nv_reservedSMEM_offset_0_alias
	.size		__nv_reservedSMEM_offset_0_alias, 0, 0
	.other		__nv_reservedSMEM_offset_0_alias,@"STO_CUDA_RESERVED_SHARED STV_DEFAULT"
__nv_reservedSMEM_offset_0_alias:
	.zero		0


//--------------------- .nv.global                --------------------------
	.section	.nv.global,"aw",@nobits
.nv.global:
	.type		_ZN39_INTERNAL_c2c05bf5_4_k_cu_7ed9a51a_35354cute1_E,@object
	.size		_ZN39_INTERNAL_c2c05bf5_4_k_cu_7ed9a51a_35354cute1_E,(_ZN39_INTERNAL_c2c05bf5_4_k_cu_7ed9a51a_35354cuda3std3__45__cpo6cbeginE - _ZN39_INTERNAL_c2c05bf5_4_k_cu_7ed9a51a_35354cute1_E)
_ZN39_INTERNAL_c2c05bf5_4_k_cu_7ed9a51a_35354cute1_E:
	.zero		1
	.type		_ZN39_INTERNAL_c2c05bf5_4_k_cu_7ed9a51a_35354cuda3std3__45__cpo6cbeginE,@object
	.size		_ZN39_INTERNAL_c2c05bf5_4_k_cu_7ed9a51a_35354cuda3std3__45__cpo6cbeginE,(_ZN39_INTERNAL_c2c05bf5_4_k_cu_7ed9a51a_35354cuda3std3__48in_placeE - _ZN39_INTERNAL_c2c05bf5_4_k_cu_7ed9a51a_35354cuda3std3__45__cpo6cbeginE)
_ZN39_INTERNAL_c2c05bf5_4_k_cu_7ed9a51a_35354cuda3std3__45__cpo6cbeginE:
	.zero		1
	.type		_ZN39_INTERNAL_c2c05bf5_4_k_cu_7ed9a51a_35354cuda3std3__48in_placeE,@object
	.size		_ZN39_INTERNAL_c2c05bf5_4_k_cu_7ed9a51a_35354cuda3std3__48in_placeE,(_ZN39_INTERNAL_c2c05bf5_4_k_cu_7ed9a51a_35354cuda3std6ranges3__45__cpo9iter_moveE - _ZN39_INTERNAL_c2c05bf5_4_k_cu_7ed9a51a_35354cuda3std3__48in_placeE)
_ZN39_INTERNAL_c2c05bf5_4_k_cu_7ed9a51a_35354cuda3std3__48in_placeE:
	.zero		1
	.type		_ZN39_INTERNAL_c2c05bf5_4_k_cu_7ed9a51a_35354cuda3std6ranges3__45__cpo9iter_moveE,@object
	.size		_ZN39_INTERNAL_c2c05bf5_4_k_cu_7ed9a51a_35354cuda3std6ranges3__45__cpo9iter_moveE,(_ZN39_INTERNAL_c2c05bf5_4_k_cu_7ed9a51a_35354cuda3std3__45__cpo5beginE - _ZN39_INTERNAL_c2c05bf5_4_k_cu_7ed9a51a_35354cuda3std6ranges3__45__cpo9iter_moveE)
_ZN39_INTERNAL_c2c05bf5_4_k_cu_7ed9a51a_35354cuda3std6ranges3__45__cpo9iter_moveE:
	.zero		1
	.type		_ZN39_INTERNAL_c2c05bf5_4_k_cu_7ed9a51a_35354cuda3std3__45__cpo5beginE,@object
	.size		_ZN39_INTERNAL_c2c05bf5_4_k_cu_7ed9a51a_35354cuda3std3__45__cpo5beginE,(_ZN39_INTERNAL_c2c05bf5_4_k_cu_7ed9a51a_35354cuda3std3__441_GLOBAL__N__c2c05bf5_4_k_cu_7ed9a51a_35356ignoreE - _ZN39_INTERNAL_c2c05bf5_4_k_cu_7ed9a51a_35354cuda3std3__45__cpo5beginE)
_ZN39_INTERNAL_c2c05bf5_4_k_cu_7ed9a51a_35354cuda3std3__45__cpo5beginE:
	.zero		1
	.type		_ZN39_INTERNAL_c2c05bf5_4_k_cu_7ed9a51a_35354cuda3std3__441_GLOBAL__N__c2c05bf5_4_k_cu_7ed9a51a_35356ignoreE,@object
	.size		_ZN39_INTERNAL_c2c05bf5_4_k_cu_7ed9a51a_35354cuda3std3__441_GLOBAL__N__c2c05bf5_4_k_cu_7ed9a51a_35356ignoreE,(_ZN39_INTERNAL_c2c05bf5_4_k_cu_7ed9a51a_35354cute7productE - _ZN39_INTERNAL_c2c05bf5_4_k_cu_7ed9a51a_35354cuda3std3__441_GLOBAL__N__c2c05bf5_4_k_cu_7ed9a51a_35356ignoreE)
_ZN39_INTERNAL_c2c05bf5_4_k_cu_7ed9a51a_35354cuda3std3__441_GLOBAL__N__c2c05bf5_4_k_cu_7ed9a51a_35356ignoreE:
	.zero		1
	.type		_ZN39_INTERNAL_c2c05bf5_4_k_cu_7ed9a51a_35354cute7productE,@object
	.size		_ZN39_INTERNAL_c2c05bf5_4_k_cu_7ed9a51a_35354cute7productE,(_ZN39_INTERNAL_c2c05bf5_4_k_cu_7ed9a51a_35354cuda3std3__45__cpo3endE - _ZN39_INTERNAL_c2c05bf5_4_k_cu_7ed9a51a_35354cute7productE)
_ZN39_INTERNAL_c2c05bf5_4_k_cu_7ed9a51a_35354cute7productE:
	.zero		1
	.type		_ZN39_INTERNAL_c2c05bf5_4_k_cu_7ed9a51a_35354cuda3std3__45__cpo3endE,@object
	.size		_ZN39_INTERNAL_c2c05bf5_4_k_cu_7ed9a51a_35354cuda3std3__45__cpo3endE,(_ZN39_INTERNAL_c2c05bf5_4_k_cu_7ed9a51a_35354cuda3std3__419piecewise_constructE - _ZN39_INTERNAL_c2c05bf5_4_k_cu_7ed9a51a_35354cuda3std3__45__cpo3endE)
_ZN39_INTERNAL_c2c05bf5_4_k_cu_7ed9a51a_35354cuda3std3__45__cpo3endE:
	.zero		1
	.type		_ZN39_INTERNAL_c2c05bf5_4_k_cu_7ed9a51a_35354cuda3std3__419piecewise_constructE,@object
	.size		_ZN39_INTERNAL_c2c05bf5_4_k_cu_7ed9a51a_35354cuda3std3__419piecewise_constructE,(_ZN39_INTERNAL_c2c05bf5_4_k_cu_7ed9a51a_35354cuda3std3__45__cpo4cendE - _ZN39_INTERNAL_c2c05bf5_4_k_cu_7ed9a51a_35354cuda3std3__419piecewise_constructE)
_ZN39_INTERNAL_c2c05bf5_4_k_cu_7ed9a51a_35354cuda3std3__419piecewise_constructE:
	.zero		1
	.type		_ZN39_INTERNAL_c2c05bf5_4_k_cu_7ed9a51a_35354cuda3std3__45__cpo4cendE,@object
	.size		_ZN39_INTERNAL_c2c05bf5_4_k_cu_7ed9a51a_35354cuda3std3__45__cpo4cendE,(_ZN39_INTERNAL_c2c05bf5_4_k_cu_7ed9a51a_35354cuda3std6ranges3__45__cpo4swapE - _ZN39_INTERNAL_c2c05bf5_4_k_cu_7ed9a51a_35354cuda3std3__45__cpo4cendE)
_ZN39_INTERNAL_c2c05bf5_4_k_cu_7ed9a51a_35354cuda3std3__45__cpo4cendE:
	.zero		1
	.type		_ZN39_INTERNAL_c2c05bf5_4_k_cu_7ed9a51a_35354cuda3std6ranges3__45__cpo4swapE,@object
	.size		_ZN39_INTERNAL_c2c05bf5_4_k_cu_7ed9a51a_35354cuda3std6ranges3__45__cpo4swapE,(.L_7 - _ZN39_INTERNAL_c2c05bf5_4_k_cu_7ed9a51a_35354cuda3std6ranges3__45__cpo4swapE)
_ZN39_INTERNAL_c2c05bf5_4_k_cu_7ed9a51a_35354cuda3std6ranges3__45__cpo4swapE:
	.zero		1
.L_7:


//--------------------- .nv.constant0._ZN7cutlass13device_kernelINS_4gemm6kernel13GemmUniversalIN4cute5tupleIJiiiiEEENS1_10collective13CollectiveMmaINS1_40MainloopSm90TmaGmmaWarpSpecializedSparseILi10ENS5_IJNS4_1CILi1EEENSA_ILi2EEESB_EEENS1_32KernelTmaWarpSpecializedPingpongEEENS5_IJNSA_ILi64EEENSA_ILi128EEESH_EEEaNS5_IJNS4_6LayoutINS5_IJiNS5_IJSC_iEEEiEEENS5_IJlNS5_IJSB_SC_EEElEEEEENSJ_INS5_IJNS5_IJSG_iEEENS5_IJSH_iEEEiEEENS5_IJNS5_IJSH_NSA_ILi8192EEEEEENS5_IJSB_lEEElEEEEEEEEaNS5_IJlSB_lEEENS4_8TiledMMAINS4_8MMA_AtomIJNS4_4SM904GMMA6SPARSE28GMMA_64x128x64_S32S8S8_SS_TNILNS12_9SparseSelE0EEEEEENSJ_INS5_IJSB_SB_SB_EEENS5_IJNSA_ILi0EEES19_S19_EEEEENS5_IJNS4_10UnderscoreES1C_S1C_EEEEENS4_23SM90_TMA_LOAD_MULTICASTENS4_14ComposedLayoutINS4_7SwizzleILi2ELi4ELi3EEENS4_25smem_sparse_ptr_flag_bitsILi2ELi8EEENSJ_INS5_IJNS5_IJSB_NSA_ILi8EEEEEENS5_IJSC_SG_EEEEEENS5_IJNS5_IJS19_SH_EEESM_EEEEEEEvNS4_8identityENS4_13SM90_TMA_LOADENS1G_INS1H_ILi3ELi4ELi3EEENS4_18smem_ptr_flag_bitsILi8EEENSJ_INS5_IJS1L_SH_EEENS5_IJSH_SB_EEEEEEEvS1T_EENS_8epilogue10collective6detail29Sm90TmaWarpSpecializedAdapterINS24_15DefaultEpilogueIiNS5_IJSB_llEEES28_NS23_6thread17LinearCombinationIiLi1EiiLNS29_9ScaleType4KindE0ELNS_15FloatRoundStyleE2EiEENS1_15EpilogueDefaultEEEEEvvEEEEvNT_6ParamsE --------------------------
	.section	.nv.constant0._ZN7cutlass13device_kernelINS_4gemm6kernel13GemmUniversalIN4cute5tupleIJiiiiEEENS1_10collective13CollectiveMmaINS1_40MainloopSm90TmaGmmaWarpSpecializedSparseILi10ENS5_IJNS4_1CILi1EEENSA_ILi2EEESB_EEENS1_32KernelTmaWarpSpecializedPingpongEEENS5_IJNSA_ILi64EEENSA_ILi128EEESH_EEEaNS5_IJNS4_6LayoutINS5_IJiNS5_IJSC_iEEEiEEENS5_IJlNS5_IJSB_SC_EEElEEEEENSJ_INS5_IJNS5_IJSG_iEEENS5_IJSH_iEEEiEEENS5_IJNS5_IJSH_NSA_ILi8192EEEEEENS5_IJSB_lEEElEEEEEEEEaNS5_IJlSB_lEEENS4_8TiledMMAINS4_8MMA_AtomIJNS4_4SM904GMMA6SPARSE28GMMA_64x128x64_S32S8S8_SS_TNILNS12_9SparseSelE0EEEEEENSJ_INS5_IJSB_SB_SB_EEENS5_IJNSA_ILi0EEES19_S19_EEEEENS5_IJNS4_10UnderscoreES1C_S1C_EEEEENS4_23SM90_TMA_LOAD_MULTICASTENS4_14ComposedLayoutINS4_7SwizzleILi2ELi4ELi3EEENS4_25smem_sparse_ptr_flag_bitsILi2ELi8EEENSJ_INS5_IJNS5_IJSB_NSA_ILi8EEEEEENS5_IJSC_SG_EEEEEENS5_IJNS5_IJS19_SH_EEESM_EEEEEEEvNS4_8identityENS4_13SM90_TMA_LOADENS1G_INS1H_ILi3ELi4ELi3EEENS4_18smem_ptr_flag_bitsILi8EEENSJ_INS5_IJS1L_SH_EEENS5_IJSH_SB_EEEEEEEvS1T_EENS_8epilogue10collective6detail29Sm90TmaWarpSpecializedAdapterINS24_15DefaultEpilogueIiNS5_IJSB_llEEES28_NS23_6thread17LinearCombinationIiLi1EiiLNS29_9ScaleType4KindE0ELNS_15FloatRoundStyleE2EiEENS1_15EpilogueDefaultEEEEEvvEEEEvNT_6ParamsE,"a",@progbits
	.sectionflags	@""
	.align	4
.nv.constant0._ZN7cutlass13device_kernelINS_4gemm6kernel13GemmUniversalIN4cute5tupleIJiiiiEEENS1_10collective13CollectiveMmaINS1_40MainloopSm90TmaGmmaWarpSpecializedSparseILi10ENS5_IJNS4_1CILi1EEENSA_ILi2EEESB_EEENS1_32KernelTmaWarpSpecializedPingpongEEENS5_IJNSA_ILi64EEENSA_ILi128EEESH_EEEaNS5_IJNS4_6LayoutINS5_IJiNS5_IJSC_iEEEiEEENS5_IJlNS5_IJSB_SC_EEElEEEEENSJ_INS5_IJNS5_IJSG_iEEENS5_IJSH_iEEEiEEENS5_IJNS5_IJSH_NSA_ILi8192EEEEEENS5_IJSB_lEEElEEEEEEEEaNS5_IJlSB_lEEENS4_8TiledMMAINS4_8MMA_AtomIJNS4_4SM904GMMA6SPARSE28GMMA_64x128x64_S32S8S8_SS_TNILNS12_9SparseSelE0EEEEEENSJ_INS5_IJSB_SB_SB_EEENS5_IJNSA_ILi0EEES19_S19_EEEEENS5_IJNS4_10UnderscoreES1C_S1C_EEEEENS4_23SM90_TMA_LOAD_MULTICASTENS4_14ComposedLayoutINS4_7SwizzleILi2ELi4ELi3EEENS4_25smem_sparse_ptr_flag_bitsILi2ELi8EEENSJ_INS5_IJNS5_IJSB_NSA_ILi8EEEEEENS5_IJSC_SG_EEEEEENS5_IJNS5_IJS19_SH_EEESM_EEEEEEEvNS4_8identityENS4_13SM90_TMA_LOADENS1G_INS1H_ILi3ELi4ELi3EEENS4_18smem_ptr_flag_bitsILi8EEENSJ_INS5_IJS1L_SH_EEENS5_IJSH_SB_EEEEEEEvS1T_EENS_8epilogue10collective6detail29Sm90TmaWarpSpecializedAdapterINS24_15DefaultEpilogueIiNS5_IJSB_llEEES28_NS23_6thread17LinearCombinationIiLi1EiiLNS29_9ScaleType4KindE0ELNS_15FloatRoundStyleE2EiEENS1_15EpilogueDefaultEEEEEvvEEEEvNT_6ParamsE:
	.zero		1920


//--------------------- SYMBOLS --------------------------

	.type		.nv.reservedSmem.offset0,@object
	.size		.nv.reservedSmem.offset0,0x4
